//
// Generated by NVIDIA NVVM Compiler
//
// Compiler Build ID: CL-36424714
// Cuda compilation tools, release 13.0, V13.0.88
// Based on NVVM 20.0.0
//

.version 9.0
.target sm_100
.address_size 64

	// .globl	_Z13warshall_CUDAPsii

.visible .entry _Z13warshall_CUDAPsii(
	.param .u64 .ptr .align 1 _Z13warshall_CUDAPsii_param_0,
	.param .u32 _Z13warshall_CUDAPsii_param_1,
	.param .u32 _Z13warshall_CUDAPsii_param_2
)
{
	.reg .pred 	%p<51>;
	.reg .b16 	%rs<103>;
	.reg .b32 	%r<196>;
	.reg .b32 	%f<4>;
	.reg .b64 	%rd<53>;

	ld.param.u64 	%rd23, [_Z13warshall_CUDAPsii_param_0];
	ld.param.u32 	%r35, [_Z13warshall_CUDAPsii_param_1];
	ld.param.u32 	%r36, [_Z13warshall_CUDAPsii_param_2];
	cvta.to.global.u64 	%rd1, %rd23;
	setp.ne.s32 	%p1, %r36, -1;
	@%p1 bra 	$L__BB0_44;
	mov.u32 	%r114, %tid.x;
	mov.u32 	%r115, %ctaid.x;
	mov.u32 	%r116, %ntid.x;
	mad.lo.s32 	%r1, %r115, %r116, %r114;
	setp.lt.s32 	%p27, %r35, 1;
	@%p27 bra 	$L__BB0_86;
	mul.lo.s32 	%r2, %r35, %r1;
	and.b32  	%r3, %r35, 7;
	add.s32 	%r4, %r3, -1;
	and.b32  	%r5, %r35, 3;
	and.b32  	%r6, %r35, 2147483640;
	and.b32  	%r7, %r35, 1;
	neg.s32 	%r8, %r6;
	add.s64 	%rd2, %rd1, 8;
	mov.b32 	%r186, 0;
$L__BB0_3:
	setp.lt.u32 	%p28, %r35, 8;
	mul.lo.s32 	%r10, %r186, %r35;
	add.s32 	%r119, %r10, %r1;
	mul.wide.s32 	%rd34, %r119, 2;
	add.s64 	%rd3, %rd1, %rd34;
	mov.b32 	%r190, 0;
	@%p28 bra 	$L__BB0_22;
	mul.wide.u32 	%rd35, %r10, 2;
	add.s64 	%rd52, %rd2, %rd35;
	mov.u32 	%r187, %r2;
	mov.u32 	%r188, %r8;
$L__BB0_5:
	.pragma "nounroll";
	mul.wide.s32 	%rd36, %r187, 2;
	add.s64 	%rd6, %rd2, %rd36;
	ld.global.u16 	%rs82, [%rd3];
	cvt.s32.s16 	%r120, %rs82;
	ld.global.s16 	%r121, [%rd6+-8];
	add.s32 	%r122, %r121, %r120;
	ld.global.s16 	%r123, [%rd52+-8];
	setp.ge.s32 	%p29, %r122, %r123;
	@%p29 bra 	$L__BB0_7;
	mov.b16 	%rs66, 1;
	st.global.u16 	[%rd52+-8], %rs66;
	ld.global.u16 	%rs82, [%rd3];
$L__BB0_7:
	cvt.s32.s16 	%r124, %rs82;
	ld.global.s16 	%r125, [%rd6+-6];
	add.s32 	%r126, %r125, %r124;
	ld.global.s16 	%r127, [%rd52+-6];
	setp.ge.s32 	%p30, %r126, %r127;
	@%p30 bra 	$L__BB0_9;
	mov.b16 	%rs67, 1;
	st.global.u16 	[%rd52+-6], %rs67;
	ld.global.u16 	%rs82, [%rd3];
$L__BB0_9:
	cvt.s32.s16 	%r128, %rs82;
	ld.global.s16 	%r129, [%rd6+-4];
	add.s32 	%r130, %r129, %r128;
	ld.global.s16 	%r131, [%rd52+-4];
	setp.ge.s32 	%p31, %r130, %r131;
	@%p31 bra 	$L__BB0_11;
	mov.b16 	%rs68, 1;
	st.global.u16 	[%rd52+-4], %rs68;
	ld.global.u16 	%rs82, [%rd3];
$L__BB0_11:
	cvt.s32.s16 	%r132, %rs82;
	ld.global.s16 	%r133, [%rd6+-2];
	add.s32 	%r134, %r133, %r132;
	ld.global.s16 	%r135, [%rd52+-2];
	setp.ge.s32 	%p32, %r134, %r135;
	@%p32 bra 	$L__BB0_13;
	mov.b16 	%rs69, 1;
	st.global.u16 	[%rd52+-2], %rs69;
	ld.global.u16 	%rs82, [%rd3];
$L__BB0_13:
	cvt.s32.s16 	%r136, %rs82;
	ld.global.s16 	%r137, [%rd6];
	add.s32 	%r138, %r137, %r136;
	ld.global.s16 	%r139, [%rd52];
	setp.ge.s32 	%p33, %r138, %r139;
	@%p33 bra 	$L__BB0_15;
	mov.b16 	%rs70, 1;
	st.global.u16 	[%rd52], %rs70;
	ld.global.u16 	%rs82, [%rd3];
$L__BB0_15:
	cvt.s32.s16 	%r140, %rs82;
	ld.global.s16 	%r141, [%rd6+2];
	add.s32 	%r142, %r141, %r140;
	ld.global.s16 	%r143, [%rd52+2];
	setp.ge.s32 	%p34, %r142, %r143;
	@%p34 bra 	$L__BB0_17;
	mov.b16 	%rs71, 1;
	st.global.u16 	[%rd52+2], %rs71;
	ld.global.u16 	%rs82, [%rd3];
$L__BB0_17:
	cvt.s32.s16 	%r144, %rs82;
	ld.global.s16 	%r145, [%rd6+4];
	add.s32 	%r146, %r145, %r144;
	ld.global.s16 	%r147, [%rd52+4];
	setp.ge.s32 	%p35, %r146, %r147;
	@%p35 bra 	$L__BB0_19;
	mov.b16 	%rs72, 1;
	st.global.u16 	[%rd52+4], %rs72;
	ld.global.u16 	%rs82, [%rd3];
$L__BB0_19:
	cvt.s32.s16 	%r148, %rs82;
	ld.global.s16 	%r149, [%rd6+6];
	add.s32 	%r150, %r149, %r148;
	ld.global.s16 	%r151, [%rd52+6];
	setp.ge.s32 	%p36, %r150, %r151;
	@%p36 bra 	$L__BB0_21;
	mov.b16 	%rs73, 1;
	st.global.u16 	[%rd52+6], %rs73;
$L__BB0_21:
	add.s32 	%r188, %r188, 8;
	add.s32 	%r187, %r187, 8;
	add.s64 	%rd52, %rd52, 16;
	setp.ne.s32 	%p37, %r188, 0;
	mov.u32 	%r190, %r6;
	@%p37 bra 	$L__BB0_5;
$L__BB0_22:
	setp.eq.s32 	%p38, %r3, 0;
	@%p38 bra 	$L__BB0_43;
	setp.lt.u32 	%p39, %r4, 3;
	@%p39 bra 	$L__BB0_33;
	ld.global.u16 	%rs89, [%rd3];
	cvt.s32.s16 	%r152, %rs89;
	add.s32 	%r153, %r190, %r2;
	mul.wide.s32 	%rd37, %r153, 2;
	add.s64 	%rd8, %rd1, %rd37;
	ld.global.s16 	%r154, [%rd8];
	add.s32 	%r155, %r154, %r152;
	add.s32 	%r156, %r190, %r10;
	mul.wide.u32 	%rd38, %r156, 2;
	add.s64 	%rd9, %rd1, %rd38;
	ld.global.s16 	%r157, [%rd9];
	setp.ge.s32 	%p40, %r155, %r157;
	@%p40 bra 	$L__BB0_26;
	mov.b16 	%rs74, 1;
	st.global.u16 	[%rd9], %rs74;
	ld.global.u16 	%rs89, [%rd3];
$L__BB0_26:
	cvt.s32.s16 	%r158, %rs89;
	ld.global.s16 	%r159, [%rd8+2];
	add.s32 	%r160, %r159, %r158;
	cvt.u64.u32 	%rd39, %r10;
	cvt.u64.u32 	%rd40, %r190;
	add.s64 	%rd41, %rd40, %rd39;
	shl.b64 	%rd42, %rd41, 1;
	add.s64 	%rd10, %rd1, %rd42;
	ld.global.s16 	%r161, [%rd10+2];
	setp.ge.s32 	%p41, %r160, %r161;
	@%p41 bra 	$L__BB0_28;
	mov.b16 	%rs75, 1;
	st.global.u16 	[%rd10+2], %rs75;
	ld.global.u16 	%rs89, [%rd3];
$L__BB0_28:
	cvt.s32.s16 	%r162, %rs89;
	ld.global.s16 	%r163, [%rd8+4];
	add.s32 	%r164, %r163, %r162;
	ld.global.s16 	%r165, [%rd10+4];
	setp.ge.s32 	%p42, %r164, %r165;
	@%p42 bra 	$L__BB0_30;
	mov.b16 	%rs76, 1;
	st.global.u16 	[%rd10+4], %rs76;
	ld.global.u16 	%rs89, [%rd3];
$L__BB0_30:
	cvt.s32.s16 	%r166, %rs89;
	ld.global.s16 	%r167, [%rd8+6];
	add.s32 	%r168, %r167, %r166;
	ld.global.s16 	%r169, [%rd10+6];
	setp.ge.s32 	%p43, %r168, %r169;
	@%p43 bra 	$L__BB0_32;
	mov.b16 	%rs77, 1;
	st.global.u16 	[%rd10+6], %rs77;
$L__BB0_32:
	add.s32 	%r190, %r190, 4;
$L__BB0_33:
	setp.eq.s32 	%p44, %r5, 0;
	@%p44 bra 	$L__BB0_43;
	setp.eq.s32 	%p45, %r5, 1;
	@%p45 bra 	$L__BB0_40;
	ld.global.u16 	%rs91, [%rd3];
	cvt.s32.s16 	%r170, %rs91;
	add.s32 	%r171, %r190, %r2;
	mul.wide.s32 	%rd43, %r171, 2;
	add.s64 	%rd11, %rd1, %rd43;
	ld.global.s16 	%r172, [%rd11];
	add.s32 	%r173, %r172, %r170;
	add.s32 	%r174, %r190, %r10;
	mul.wide.u32 	%rd44, %r174, 2;
	add.s64 	%rd12, %rd1, %rd44;
	ld.global.s16 	%r175, [%rd12];
	setp.ge.s32 	%p46, %r173, %r175;
	@%p46 bra 	$L__BB0_37;
	mov.b16 	%rs78, 1;
	st.global.u16 	[%rd12], %rs78;
	ld.global.u16 	%rs91, [%rd3];
$L__BB0_37:
	cvt.s32.s16 	%r176, %rs91;
	ld.global.s16 	%r177, [%rd11+2];
	add.s32 	%r178, %r177, %r176;
	cvt.u64.u32 	%rd45, %r10;
	cvt.u64.u32 	%rd46, %r190;
	add.s64 	%rd47, %rd46, %rd45;
	shl.b64 	%rd48, %rd47, 1;
	add.s64 	%rd13, %rd1, %rd48;
	ld.global.s16 	%r179, [%rd13+2];
	setp.ge.s32 	%p47, %r178, %r179;
	@%p47 bra 	$L__BB0_39;
	mov.b16 	%rs79, 1;
	st.global.u16 	[%rd13+2], %rs79;
$L__BB0_39:
	add.s32 	%r190, %r190, 2;
$L__BB0_40:
	setp.eq.s32 	%p48, %r7, 0;
	@%p48 bra 	$L__BB0_43;
	ld.global.s16 	%r180, [%rd3];
	add.s32 	%r181, %r190, %r2;
	mul.wide.s32 	%rd49, %r181, 2;
	add.s64 	%rd50, %rd1, %rd49;
	ld.global.s16 	%r182, [%rd50];
	add.s32 	%r183, %r182, %r180;
	add.s32 	%r184, %r190, %r10;
	mul.wide.u32 	%rd51, %r184, 2;
	add.s64 	%rd14, %rd1, %rd51;
	ld.global.s16 	%r185, [%rd14];
	setp.ge.s32 	%p49, %r183, %r185;
	@%p49 bra 	$L__BB0_43;
	mov.b16 	%rs80, 1;
	st.global.u16 	[%rd14], %rs80;
$L__BB0_43:
	add.s32 	%r186, %r186, 1;
	setp.eq.s32 	%p50, %r186, %r35;
	@%p50 bra 	$L__BB0_86;
	bra.uni 	$L__BB0_3;
$L__BB0_44:
	mov.u32 	%r37, %tid.x;
	mov.u32 	%r38, %ctaid.x;
	mov.u32 	%r21, %ntid.x;
	add.s32 	%r39, %r36, %r38;
	mad.lo.s32 	%r22, %r39, %r21, %r37;
	mul.lo.s32 	%r40, %r35, %r35;
	setp.ge.s32 	%p2, %r22, %r40;
	@%p2 bra 	$L__BB0_86;
	setp.lt.s32 	%p3, %r35, 1;
	@%p3 bra 	$L__BB0_86;
	cvt.rn.f32.u32 	%f1, %r21;
	cvt.rn.f32.s32 	%f2, %r22;
	div.rn.f32 	%f3, %f2, %f1;
	cvt.rzi.s32.f32 	%r42, %f3;
	mul.lo.s32 	%r23, %r22, %r35;
	add.s32 	%r43, %r42, %r23;
	mul.wide.s32 	%rd24, %r43, 2;
	add.s64 	%rd15, %rd1, %rd24;
	mul.lo.s32 	%r24, %r42, %r35;
	and.b32  	%r25, %r35, 7;
	setp.lt.u32 	%p4, %r35, 8;
	mov.b32 	%r194, 0;
	@%p4 bra 	$L__BB0_65;
	and.b32  	%r194, %r35, 2147483640;
	mov.b32 	%r192, 0;
$L__BB0_48:
	.pragma "nounroll";
	ld.global.u16 	%rs93, [%rd15];
	cvt.s32.s16 	%r45, %rs93;
	add.s32 	%r46, %r192, %r24;
	mul.wide.s32 	%rd25, %r46, 2;
	add.s64 	%rd16, %rd1, %rd25;
	ld.global.s16 	%r47, [%rd16];
	add.s32 	%r48, %r47, %r45;
	add.s32 	%r49, %r192, %r23;
	mul.wide.s32 	%rd26, %r49, 2;
	add.s64 	%rd17, %rd1, %rd26;
	ld.global.s16 	%r50, [%rd17];
	setp.ge.s32 	%p5, %r48, %r50;
	@%p5 bra 	$L__BB0_50;
	mov.b16 	%rs51, 1;
	st.global.u16 	[%rd17], %rs51;
	ld.global.u16 	%rs93, [%rd15];
$L__BB0_50:
	cvt.s32.s16 	%r51, %rs93;
	ld.global.s16 	%r52, [%rd16+2];
	add.s32 	%r53, %r52, %r51;
	ld.global.s16 	%r54, [%rd17+2];
	setp.ge.s32 	%p6, %r53, %r54;
	@%p6 bra 	$L__BB0_52;
	mov.b16 	%rs52, 1;
	st.global.u16 	[%rd17+2], %rs52;
	ld.global.u16 	%rs93, [%rd15];
$L__BB0_52:
	cvt.s32.s16 	%r55, %rs93;
	ld.global.s16 	%r56, [%rd16+4];
	add.s32 	%r57, %r56, %r55;
	ld.global.s16 	%r58, [%rd17+4];
	setp.ge.s32 	%p7, %r57, %r58;
	@%p7 bra 	$L__BB0_54;
	mov.b16 	%rs53, 1;
	st.global.u16 	[%rd17+4], %rs53;
	ld.global.u16 	%rs93, [%rd15];
$L__BB0_54:
	cvt.s32.s16 	%r59, %rs93;
	ld.global.s16 	%r60, [%rd16+6];
	add.s32 	%r61, %r60, %r59;
	ld.global.s16 	%r62, [%rd17+6];
	setp.ge.s32 	%p8, %r61, %r62;
	@%p8 bra 	$L__BB0_56;
	mov.b16 	%rs54, 1;
	st.global.u16 	[%rd17+6], %rs54;
	ld.global.u16 	%rs93, [%rd15];
$L__BB0_56:
	cvt.s32.s16 	%r63, %rs93;
	ld.global.s16 	%r64, [%rd16+8];
	add.s32 	%r65, %r64, %r63;
	ld.global.s16 	%r66, [%rd17+8];
	setp.ge.s32 	%p9, %r65, %r66;
	@%p9 bra 	$L__BB0_58;
	mov.b16 	%rs55, 1;
	st.global.u16 	[%rd17+8], %rs55;
	ld.global.u16 	%rs93, [%rd15];
$L__BB0_58:
	cvt.s32.s16 	%r67, %rs93;
	ld.global.s16 	%r68, [%rd16+10];
	add.s32 	%r69, %r68, %r67;
	ld.global.s16 	%r70, [%rd17+10];
	setp.ge.s32 	%p10, %r69, %r70;
	@%p10 bra 	$L__BB0_60;
	mov.b16 	%rs56, 1;
	st.global.u16 	[%rd17+10], %rs56;
	ld.global.u16 	%rs93, [%rd15];
$L__BB0_60:
	cvt.s32.s16 	%r71, %rs93;
	ld.global.s16 	%r72, [%rd16+12];
	add.s32 	%r73, %r72, %r71;
	ld.global.s16 	%r74, [%rd17+12];
	setp.ge.s32 	%p11, %r73, %r74;
	@%p11 bra 	$L__BB0_62;
	mov.b16 	%rs57, 1;
	st.global.u16 	[%rd17+12], %rs57;
	ld.global.u16 	%rs93, [%rd15];
$L__BB0_62:
	cvt.s32.s16 	%r75, %rs93;
	ld.global.s16 	%r76, [%rd16+14];
	add.s32 	%r77, %r76, %r75;
	ld.global.s16 	%r78, [%rd17+14];
	setp.ge.s32 	%p12, %r77, %r78;
	@%p12 bra 	$L__BB0_64;
	mov.b16 	%rs58, 1;
	st.global.u16 	[%rd17+14], %rs58;
$L__BB0_64:
	add.s32 	%r192, %r192, 8;
	setp.ne.s32 	%p13, %r192, %r194;
	@%p13 bra 	$L__BB0_48;
$L__BB0_65:
	setp.eq.s32 	%p14, %r25, 0;
	@%p14 bra 	$L__BB0_86;
	and.b32  	%r30, %r35, 3;
	setp.lt.u32 	%p15, %r25, 4;
	@%p15 bra 	$L__BB0_76;
	ld.global.u16 	%rs100, [%rd15];
	cvt.s32.s16 	%r79, %rs100;
	add.s32 	%r80, %r194, %r24;
	mul.wide.s32 	%rd27, %r80, 2;
	add.s64 	%rd18, %rd1, %rd27;
	ld.global.s16 	%r81, [%rd18];
	add.s32 	%r82, %r81, %r79;
	add.s32 	%r83, %r194, %r23;
	mul.wide.s32 	%rd28, %r83, 2;
	add.s64 	%rd19, %rd1, %rd28;
	ld.global.s16 	%r84, [%rd19];
	setp.ge.s32 	%p16, %r82, %r84;
	@%p16 bra 	$L__BB0_69;
	mov.b16 	%rs59, 1;
	st.global.u16 	[%rd19], %rs59;
	ld.global.u16 	%rs100, [%rd15];
$L__BB0_69:
	cvt.s32.s16 	%r85, %rs100;
	ld.global.s16 	%r86, [%rd18+2];
	add.s32 	%r87, %r86, %r85;
	ld.global.s16 	%r88, [%rd19+2];
	setp.ge.s32 	%p17, %r87, %r88;
	@%p17 bra 	$L__BB0_71;
	mov.b16 	%rs60, 1;
	st.global.u16 	[%rd19+2], %rs60;
	ld.global.u16 	%rs100, [%rd15];
$L__BB0_71:
	cvt.s32.s16 	%r89, %rs100;
	ld.global.s16 	%r90, [%rd18+4];
	add.s32 	%r91, %r90, %r89;
	ld.global.s16 	%r92, [%rd19+4];
	setp.ge.s32 	%p18, %r91, %r92;
	@%p18 bra 	$L__BB0_73;
	mov.b16 	%rs61, 1;
	st.global.u16 	[%rd19+4], %rs61;
	ld.global.u16 	%rs100, [%rd15];
$L__BB0_73:
	cvt.s32.s16 	%r93, %rs100;
	ld.global.s16 	%r94, [%rd18+6];
	add.s32 	%r95, %r94, %r93;
	ld.global.s16 	%r96, [%rd19+6];
	setp.ge.s32 	%p19, %r95, %r96;
	@%p19 bra 	$L__BB0_75;
	mov.b16 	%rs62, 1;
	st.global.u16 	[%rd19+6], %rs62;
$L__BB0_75:
	add.s32 	%r194, %r194, 4;
$L__BB0_76:
	setp.eq.s32 	%p20, %r30, 0;
	@%p20 bra 	$L__BB0_86;
	setp.eq.s32 	%p21, %r30, 1;
	@%p21 bra 	$L__BB0_83;
	ld.global.u16 	%rs102, [%rd15];
	cvt.s32.s16 	%r97, %rs102;
	add.s32 	%r98, %r194, %r24;
	mul.wide.s32 	%rd29, %r98, 2;
	add.s64 	%rd20, %rd1, %rd29;
	ld.global.s16 	%r99, [%rd20];
	add.s32 	%r100, %r99, %r97;
	add.s32 	%r101, %r194, %r23;
	mul.wide.s32 	%rd30, %r101, 2;
	add.s64 	%rd21, %rd1, %rd30;
	ld.global.s16 	%r102, [%rd21];
	setp.ge.s32 	%p22, %r100, %r102;
	@%p22 bra 	$L__BB0_80;
	mov.b16 	%rs63, 1;
	st.global.u16 	[%rd21], %rs63;
	ld.global.u16 	%rs102, [%rd15];
$L__BB0_80:
	cvt.s32.s16 	%r103, %rs102;
	ld.global.s16 	%r104, [%rd20+2];
	add.s32 	%r105, %r104, %r103;
	ld.global.s16 	%r106, [%rd21+2];
	setp.ge.s32 	%p23, %r105, %r106;
	@%p23 bra 	$L__BB0_82;
	mov.b16 	%rs64, 1;
	st.global.u16 	[%rd21+2], %rs64;
$L__BB0_82:
	add.s32 	%r194, %r194, 2;
$L__BB0_83:
	and.b32  	%r107, %r35, 1;
	setp.eq.b32 	%p24, %r107, 1;
	not.pred 	%p25, %p24;
	@%p25 bra 	$L__BB0_86;
	ld.global.s16 	%r108, [%rd15];
	add.s32 	%r109, %r194, %r24;
	mul.wide.s32 	%rd31, %r109, 2;
	add.s64 	%rd32, %rd1, %rd31;
	ld.global.s16 	%r110, [%rd32];
	add.s32 	%r111, %r110, %r108;
	add.s32 	%r112, %r194, %r23;
	mul.wide.s32 	%rd33, %r112, 2;
	add.s64 	%rd22, %rd1, %rd33;
	ld.global.s16 	%r113, [%rd22];
	setp.ge.s32 	%p26, %r111, %r113;
	@%p26 bra 	$L__BB0_86;
	mov.b16 	%rs65, 1;
	st.global.u16 	[%rd22], %rs65;
$L__BB0_86:
	ret;

}


// ===== COMPILED SASS (sm_100) =====

	.target	sm_100

	.elftype	@"ET_EXEC"


//--------------------- .note.nv.tkinfo           --------------------------
	.section	.note.nv.tkinfo,"",@"SHT_NOTE"
	.sectionflags	@"SHF_NOTE_NV_TKINFO"
	.tkinfo
        /*0018*/ 	.word	0x00000002
        /*0030*/ 	.string	""
        /*0030*/ 	.string	"ptxas"
        /*0030*/ 	.string	"Cuda compilation tools, release 13.0, V13.0.88"
        /*0030*/ 	.string	"Build cuda_13.0.r13.0/compiler.36424714_0"
        /*0030*/ 	.string	"-arch sm_100 -m 64 "



//--------------------- .note.nv.cuinfo           --------------------------
	.section	.note.nv.cuinfo,"",@"SHT_NOTE"
	.sectionflags	@"SHF_NOTE_NV_CUINFO"
        /*0018*/ 	.short	0x0002
        /*001a*/ 	.short	0x0064
        /*001c*/ 	.short	0x0082
	.zero		2


//--------------------- .nv.info                  --------------------------
	.section	.nv.info,"",@"SHT_CUDA_INFO"
	.align	4


	//----- nvinfo : EIATTR_REGCOUNT
	.align		4
        /*0000*/ 	.byte	0x04, 0x2f
        /*0002*/ 	.short	(.L_1 - .L_0)
	.align		4
.L_0:
        /*0004*/ 	.word	index@(_Z13warshall_CUDAPsii)
        /*0008*/ 	.word	0x0000001c


	//----- nvinfo : EIATTR_FRAME_SIZE
	.align		4
.L_1:
        /*000c*/ 	.byte	0x04, 0x11
        /*000e*/ 	.short	(.L_3 - .L_2)
	.align		4
.L_2:
        /*0010*/ 	.word	index@($__internal_0_$__cuda_sm3x_div_rn_noftz_f32_slowpath)
        /*0014*/ 	.word	0x00000000


	//----- nvinfo : EIATTR_FRAME_SIZE
	.align		4
.L_3:
        /*0018*/ 	.byte	0x04, 0x11
        /*001a*/ 	.short	(.L_5 - .L_4)
	.align		4
.L_4:
        /*001c*/ 	.word	index@(_Z13warshall_CUDAPsii)
        /*0020*/ 	.word	0x00000000


	//----- nvinfo : EIATTR_MIN_STACK_SIZE
	.align		4
.L_5:
        /*0024*/ 	.byte	0x04, 0x12
        /*0026*/ 	.short	(.L_7 - .L_6)
	.align		4
.L_6:
        /*0028*/ 	.word	index@(_Z13warshall_CUDAPsii)
        /*002c*/ 	.word	0x00000000
.L_7:


//--------------------- .nv.compat                --------------------------
	.section	.nv.compat,"",@"SHT_CUDA_COMPAT_INFO"
	.align	4
        /*0000*/ 	.byte	0x02, 0x09, 0x00, 0x00, 0x02, 0x02, 0x01, 0x00, 0x02, 0x05, 0x05, 0x00, 0x03, 0x07, 0x01, 0x01
        /*0010*/ 	.byte	0x02, 0x03, 0x00, 0x00, 0x02, 0x06, 0x01, 0x00, 0x04, 0x0b, 0x08, 0x00, 0x01, 0x00, 0x00, 0x00
        /*0020*/ 	.byte	0x00, 0x00, 0x00, 0x00


//--------------------- .nv.info._Z13warshall_CUDAPsii --------------------------
	.section	.nv.info._Z13warshall_CUDAPsii,"",@"SHT_CUDA_INFO"
	.sectionflags	@""
	.align	4


	//----- nvinfo : EIATTR_CUDA_API_VERSION
	.align		4
        /*0000*/ 	.byte	0x04, 0x37
        /*0002*/ 	.short	(.L_9 - .L_8)
.L_8:
        /*0004*/ 	.word	0x00000082


	//----- nvinfo : EIATTR_KPARAM_INFO
	.align		4
.L_9:
        /*0008*/ 	.byte	0x04, 0x17
        /*000a*/ 	.short	(.L_11 - .L_10)
.L_10:
        /*000c*/ 	.word	0x00000000
        /*0010*/ 	.short	0x0002
        /*0012*/ 	.short	0x000c
        /*0014*/ 	.byte	0x00, 0xf0, 0x11, 0x00


	//----- nvinfo : EIATTR_KPARAM_INFO
	.align		4
.L_11:
        /*0018*/ 	.byte	0x04, 0x17
        /*001a*/ 	.short	(.L_13 - .L_12)
.L_12:
        /*001c*/ 	.word	0x00000000
        /*0020*/ 	.short	0x0001
        /*0022*/ 	.short	0x0008
        /*0024*/ 	.byte	0x00, 0xf0, 0x11, 0x00


	//----- nvinfo : EIATTR_KPARAM_INFO
	.align		4
.L_13:
        /*0028*/ 	.byte	0x04, 0x17
        /*002a*/ 	.short	(.L_15 - .L_14)
.L_14:
        /*002c*/ 	.word	0x00000000
        /*0030*/ 	.short	0x0000
        /*0032*/ 	.short	0x0000
        /*0034*/ 	.byte	0x00, 0xf5, 0x21, 0x00


	//----- nvinfo : EIATTR_SPARSE_MMA_MASK
	.align		4
.L_15:
        /*0038*/ 	.byte	0x03, 0x50
        /*003a*/ 	.short	0x0000


	//----- nvinfo : EIATTR_MAXREG_COUNT
	.align		4
        /*003c*/ 	.byte	0x03, 0x1b
        /*003e*/ 	.short	0x00ff


	//----- nvinfo : EIATTR_MERCURY_ISA_VERSION
	.align		4
        /*0040*/ 	.byte	0x03, 0x5f
        /*0042*/ 	.short	0x0101


	//----- nvinfo : EIATTR_VRC_CTA_INIT_COUNT
	.align		4
        /*0044*/ 	.byte	0x02, 0x4a
	.zero		1
	.zero		1


	//----- nvinfo : EIATTR_EXIT_INSTR_OFFSETS
	.align		4
        /*0048*/ 	.byte	0x04, 0x1c
        /*004a*/ 	.short	(.L_17 - .L_16)


	//   ....[0]....
.L_16:
        /*004c*/ 	.word	0x000000a0


	//   ....[1]....
        /*0050*/ 	.word	0x00000d10


	//   ....[2]....
        /*0054*/ 	.word	0x00000db0


	//   ....[3]....
        /*0058*/ 	.word	0x00000dd0


	//   ....[4]....
        /*005c*/ 	.word	0x00001450


	//   ....[5]....
        /*0060*/ 	.word	0x000016f0


	//   ....[6]....
        /*0064*/ 	.word	0x00001890


	//   ....[7]....
        /*0068*/ 	.word	0x00001930


	//   ....[8]....
        /*006c*/ 	.word	0x00001960


	//----- nvinfo : EIATTR_CRS_STACK_SIZE
	.align		4
.L_17:
        /*0070*/ 	.byte	0x04, 0x1e
        /*0072*/ 	.short	(.L_19 - .L_18)
.L_18:
        /*0074*/ 	.word	0x00000000


	//----- nvinfo : EIATTR_CBANK_PARAM_SIZE
	.align		4
.L_19:
        /*0078*/ 	.byte	0x03, 0x19
        /*007a*/ 	.short	0x0010


	//----- nvinfo : EIATTR_PARAM_CBANK
	.align		4
        /*007c*/ 	.byte	0x04, 0x0a
        /*007e*/ 	.short	(.L_21 - .L_20)
	.align		4
.L_20:
        /*0080*/ 	.word	index@(.nv.constant0._Z13warshall_CUDAPsii)
        /*0084*/ 	.short	0x0380
        /*0086*/ 	.short	0x0010


	//----- nvinfo : EIATTR_SW_WAR
	.align		4
.L_21:
        /*0088*/ 	.byte	0x04, 0x36
        /*008a*/ 	.short	(.L_23 - .L_22)
.L_22:
        /*008c*/ 	.word	0x00000008
.L_23:


//--------------------- .nv.callgraph             --------------------------
	.section	.nv.callgraph,"",@"SHT_CUDA_CALLGRAPH"
	.align	4
	.sectionentsize	8
	.align		4
        /*0000*/ 	.word	0x00000000
	.align		4
        /*0004*/ 	.word	0xffffffff
	.align		4
        /*0008*/ 	.word	0x00000000
	.align		4
        /*000c*/ 	.word	0xfffffffe
	.align		4
        /*0010*/ 	.word	0x00000000
	.align		4
        /*0014*/ 	.word	0xfffffffd
	.align		4
        /*0018*/ 	.word	0x00000000
	.align		4
        /*001c*/ 	.word	0xfffffffc


//--------------------- .text._Z13warshall_CUDAPsii --------------------------
	.section	.text._Z13warshall_CUDAPsii,"ax",@progbits
	.align	128
        .global         _Z13warshall_CUDAPsii
        .type           _Z13warshall_CUDAPsii,@function
        .size           _Z13warshall_CUDAPsii,(.L_x_25 - _Z13warshall_CUDAPsii)
        .other          _Z13warshall_CUDAPsii,@"STO_CUDA_ENTRY STV_DEFAULT"
_Z13warshall_CUDAPsii:
.text._Z13warshall_CUDAPsii:
[----:B------:R-:W-:Y:S01]  /*0000*/  LDC R1, c[0x0][0x37c] ;  /* 0x0000df00ff017b82 */ /* 0x000fe20000000800 */
[----:B------:R-:W0:Y:S01]  /*0010*/  LDCU UR4, c[0x0][0x38c] ;  /* 0x00007180ff0477ac */ /* 0x000e220008000800 */
[----:B------:R-:W1:Y:S01]  /*0020*/  LDCU.64 UR6, c[0x0][0x358] ;  /* 0x00006b00ff0677ac */ /* 0x000e620008000a00 */
[----:B0-----:R-:W-:-:S09]  /*0030*/  UISETP.NE.AND UP0, UPT, UR4, -0x1, UPT ;  /* 0xffffffff0400788c */ /* 0x001fd2000bf05270 */
[----:B-1----:R-:W-:Y:S05]  /*0040*/  BRA.U UP0, `(.L_x_0) ;  /* 0x0000000d00387547 */ /* 0x002fea000b800000 */
[----:B------:R-:W0:Y:S01]  /*0050*/  LDC R5, c[0x0][0x388] ;  /* 0x0000e200ff057b82 */ /* 0x000e220000000800 */
[----:B------:R-:W1:Y:S07]  /*0060*/  S2R R0, SR_TID.X ;  /* 0x0000000000007919 */ /* 0x000e6e0000002100 */
[----:B------:R-:W2:Y:S08]  /*0070*/  LDC R3, c[0x0][0x360] ;  /* 0x0000d800ff037b82 */ /* 0x000eb00000000800 */
[----:B------:R-:W3:Y:S01]  /*0080*/  S2UR UR8, SR_CTAID.X ;  /* 0x00000000000879c3 */ /* 0x000ee20000002500 */
[----:B0-----:R-:W-:-:S13]  /*0090*/  ISETP.GE.AND P0, PT, R5, 0x1, PT ;  /* 0x000000010500780c */ /* 0x001fda0003f06270 */
[----:B-123--:R-:W-:Y:S05]  /*00a0*/  @!P0 EXIT ;  /* 0x000000000000894d */ /* 0x00efea0003800000 */
[----:B------:R-:W0:Y:S01]  /*00b0*/  LDCU.64 UR4, c[0x0][0x380] ;  /* 0x00007000ff0477ac */ /* 0x000e220008000a00 */
[----:B------:R-:W-:Y:S01]  /*00c0*/  LOP3.LUT R17, R5, 0x7, RZ, 0xc0, !PT ;  /* 0x0000000705117812 */ /* 0x000fe200078ec0ff */
[----:B------:R-:W-:Y:S01]  /*00d0*/  IMAD R0, R3, UR8, R0 ;  /* 0x0000000803007c24 */ /* 0x000fe2000f8e0200 */
[C---:B------:R-:W-:Y:S01]  /*00e0*/  LOP3.LUT R10, R5.reuse, 0x7ffffff8, RZ, 0xc0, !PT ;  /* 0x7ffffff8050a7812 */ /* 0x040fe200078ec0ff */
[----:B------:R-:W-:Y:S01]  /*00f0*/  IMAD.MOV.U32 R13, RZ, RZ, RZ ;  /* 0x000000ffff0d7224 */ /* 0x000fe200078e00ff */
[----:B------:R-:W-:Y:S01]  /*0100*/  LOP3.LUT R12, R5, 0x3, RZ, 0xc0, !PT ;  /* 0x00000003050c7812 */ /* 0x000fe200078ec0ff */
[----:B------:R-:W-:Y:S02]  /*0110*/  VIADD R2, R17, 0xffffffff ;  /* 0xffffffff11027836 */ /* 0x000fe40000000000 */
[----:B------:R-:W-:Y:S02]  /*0120*/  IMAD R11, R0, R5, RZ ;  /* 0x00000005000b7224 */ /* 0x000fe400078e02ff */
[----:B------:R-:W-:Y:S01]  /*0130*/  IMAD.MOV R14, RZ, RZ, -R10 ;  /* 0x000000ffff0e7224 */ /* 0x000fe200078e0a0a */
[----:B------:R-:W-:Y:S01]  /*0140*/  ISETP.GE.U32.AND P0, PT, R2, 0x3, PT ;  /* 0x000000030200780c */ /* 0x000fe20003f06070 */
[----:B0-----:R-:W-:-:S04]  /*0150*/  UIADD3 UR4, UP0, UPT, UR4, 0x8, URZ ;  /* 0x0000000804047890 */ /* 0x001fc8000ff1e0ff */
[----:B------:R-:W-:Y:S02]  /*0160*/  UIADD3.X UR5, UPT, UPT, URZ, UR5, URZ, UP0, !UPT ;  /* 0x00000005ff057290 */ /* 0x000fe400087fe4ff */
[----:B------:R-:W-:-:S04]  /*0170*/  IMAD.U32 R2, RZ, RZ, UR4 ;  /* 0x00000004ff027e24 */ /* 0x000fc8000f8e00ff */
[----:B------:R-:W-:-:S07]  /*0180*/  IMAD.U32 R3, RZ, RZ, UR5 ;  /* 0x00000005ff037e24 */ /* 0x000fce000f8e00ff */
.L_x_6:
[----:B0--3--:R-:W0:Y:S01]  /*0190*/  LDC R6, c[0x0][0x388] ;  /* 0x0000e200ff067b82 */ /* 0x009e220000000800 */
[----:B------:R-:W-:-:S07]  /*01a0*/  IMAD.MOV.U32 R16, RZ, RZ, RZ ;  /* 0x000000ffff107224 */ /* 0x000fce00078e00ff */
[----:B-1----:R-:W1:Y:S01]  /*01b0*/  LDC.64 R4, c[0x0][0x380] ;  /* 0x0000e000ff047b82 */ /* 0x002e620000000a00 */
[----:B0-----:R-:W-:Y:S01]  /*01c0*/  ISETP.GE.U32.AND P1, PT, R6, 0x8, PT ;  /* 0x000000080600780c */ /* 0x001fe20003f26070 */
[----:B------:R-:W-:-:S04]  /*01d0*/  IMAD R15, R13, R6, RZ ;  /* 0x000000060d0f7224 */ /* 0x000fc800078e02ff */
[----:B--2---:R-:W-:-:S04]  /*01e0*/  IMAD.IADD R7, R0, 0x1, R15 ;  /* 0x0000000100077824 */ /* 0x004fc800078e020f */
[----:B-1----:R-:W-:-:S04]  /*01f0*/  IMAD.WIDE R4, R7, 0x2, R4 ;  /* 0x0000000207047825 */ /* 0x002fc800078e0204 */
[----:B------:R-:W-:Y:S05]  /*0200*/  @!P1 BRA `(.L_x_1) ;  /* 0x0000000400389947 */ /* 0x000fea0003800000 */
[----:B------:R-:W-:-:S04]  /*0210*/  IMAD.WIDE.U32 R6, R15, 0x2, R2 ;  /* 0x000000020f067825 */ /* 0x000fc800078e0002 */
[----:B------:R-:W-:Y:S02]  /*0220*/  IMAD.MOV.U32 R19, RZ, RZ, R11 ;  /* 0x000000ffff137224 */ /* 0x000fe400078e000b */
[----:B------:R-:W-:Y:S02]  /*0230*/  IMAD.MOV.U32 R20, RZ, RZ, R6 ;  /* 0x000000ffff147224 */ /* 0x000fe400078e0006 */
[----:B------:R-:W-:Y:S02]  /*0240*/  IMAD.MOV.U32 R23, RZ, RZ, R7 ;  /* 0x000000ffff177224 */ /* 0x000fe400078e0007 */
[----:B------:R-:W-:-:S07]  /*0250*/  IMAD.MOV.U32 R16, RZ, RZ, R14 ;  /* 0x000000ffff107224 */ /* 0x000fce00078e000e */
.L_x_2:
[----:B------:R-:W2:Y:S01]  /*0260*/  LDG.E.U16 R18, desc[UR6][R4.64] ;  /* 0x0000000604127981 */ /* 0x000ea2000c1e1500 */
[----:B-1----:R-:W-:Y:S01]  /*0270*/  IMAD.WIDE R6, R19, 0x2, R2 ;  /* 0x0000000213067825 */ /* 0x002fe200078e0202 */
[----:B------:R-:W-:-:S03]  /*0280*/  MOV R8, R20 ;  /* 0x0000001400087202 */ /* 0x000fc60000000f00 */
[----:B------:R-:W-:Y:S01]  /*0290*/  IMAD.MOV.U32 R9, RZ, RZ, R23 ;  /* 0x000000ffff097224 */ /* 0x000fe200078e0017 */
[----:B------:R-:W3:Y:S04]  /*02a0*/  LDG.E.S16 R21, desc[UR6][R6.64+-0x8] ;  /* 0xfffff80606157981 */ /* 0x000ee8000c1e1700 */
[----:B------:R-:W4:Y:S01]  /*02b0*/  LDG.E.S16 R23, desc[UR6][R8.64+-0x8] ;  /* 0xfffff80608177981 */ /* 0x000f22000c1e1700 */
[----:B------:R-:W-:Y:S01]  /*02c0*/  IMAD.MOV.U32 R22, RZ, RZ, 0x1 ;  /* 0x00000001ff167424 */ /* 0x000fe200078e00ff */
[----:B--2---:R-:W-:-:S05]  /*02d0*/  PRMT R20, R18, 0x9910, RZ ;  /* 0x0000991012147816 */ /* 0x004fca00000000ff */
[----:B---3--:R-:W-:-:S05]  /*02e0*/  IMAD.IADD R20, R20, 0x1, R21 ;  /* 0x0000000114147824 */ /* 0x008fca00078e0215 */
[----:B----4-:R-:W-:Y:S02]  /*02f0*/  ISETP.GE.AND P1, PT, R20, R23, PT ;  /* 0x000000171400720c */ /* 0x010fe40003f26270 */
[----:B------:R-:W2:Y:S11]  /*0300*/  LDG.E.S16 R23, desc[UR6][R8.64+-0x6] ;  /* 0xfffffa0608177981 */ /* 0x000eb6000c1e1700 */
[----:B------:R-:W-:Y:S04]  /*0310*/  @!P1 STG.E.U16 desc[UR6][R8.64+-0x8], R22 ;  /* 0xfffff81608009986 */ /* 0x000fe8000c101506 */
[----:B------:R-:W3:Y:S04]  /*0320*/  @!P1 LDG.E.U16 R18, desc[UR6][R4.64] ;  /* 0x0000000604129981 */ /* 0x000ee8000c1e1500 */
[----:B------:R-:W4:Y:S01]  /*0330*/  LDG.E.S16 R21, desc[UR6][R6.64+-0x6] ;  /* 0xfffffa0606157981 */ /* 0x000f22000c1e1700 */
[----:B---3--:R-:W-:-:S05]  /*0340*/  PRMT R20, R18, 0x9910, RZ ;  /* 0x0000991012147816 */ /* 0x008fca00000000ff */
[----:B----4-:R-:W-:Y:S02]  /*0350*/  IMAD.IADD R20, R20, 0x1, R21 ;  /* 0x0000000114147824 */ /* 0x010fe400078e0215 */
[----:B------:R-:W3:Y:S03]  /*0360*/  LDG.E.S16 R21, desc[UR6][R8.64+-0x4] ;  /* 0xfffffc0608157981 */ /* 0x000ee6000c1e1700 */
[----:B--2---:R-:W-:Y:S01]  /*0370*/  ISETP.GE.AND P1, PT, R20, R23, PT ;  /* 0x000000171400720c */ /* 0x004fe20003f26270 */
[----:B------:R-:W-:-:S12]  /*0380*/  IMAD.MOV.U32 R23, RZ, RZ, 0x1 ;  /* 0x00000001ff177424 */ /* 0x000fd800078e00ff */
[----:B------:R0:W-:Y:S04]  /*0390*/  @!P1 STG.E.U16 desc[UR6][R8.64+-0x6], R23 ;  /* 0xfffffa1708009986 */ /* 0x0001e8000c101506 */
[----:B------:R-:W2:Y:S04]  /*03a0*/  @!P1 LDG.E.U16 R18, desc[UR6][R4.64] ;  /* 0x0000000604129981 */ /* 0x000ea8000c1e1500 */
[----:B------:R-:W4:Y:S01]  /*03b0*/  LDG.E.S16 R20, desc[UR6][R6.64+-0x4] ;  /* 0xfffffc0606147981 */ /* 0x000f22000c1e1700 */
[----:B--2---:R-:W-:-:S05]  /*03c0*/  PRMT R25, R18, 0x9910, RZ ;  /* 0x0000991012197816 */ /* 0x004fca00000000ff */
[----:B----4-:R-:W-:-:S05]  /*03d0*/  IMAD.IADD R20, R25, 0x1, R20 ;  /* 0x0000000119147824 */ /* 0x010fca00078e0214 */
[----:B---3--:R-:W-:Y:S02]  /*03e0*/  ISETP.GE.AND P1, PT, R20, R21, PT ;  /* 0x000000151400720c */ /* 0x008fe40003f26270 */
[----:B------:R-:W2:Y:S11]  /*03f0*/  LDG.E.S16 R21, desc[UR6][R8.64+-0x2] ;  /* 0xfffffe0608157981 */ /* 0x000eb6000c1e1700 */
[----:B------:R-:W-:Y:S04]  /*0400*/  @!P1 STG.E.U16 desc[UR6][R8.64+-0x4], R22 ;  /* 0xfffffc1608009986 */ /* 0x000fe8000c101506 */
[----:B------:R-:W0:Y:S04]  /*0410*/  @!P1 LDG.E.U16 R18, desc[UR6][R4.64] ;  /* 0x0000000604129981 */ /* 0x000e28000c1e1500 */
[----:B------:R-:W3:Y:S01]  /*0420*/  LDG.E.S16 R20, desc[UR6][R6.64+-0x2] ;  /* 0xfffffe0606147981 */ /* 0x000ee2000c1e1700 */
[----:B0-----:R-:W-:-:S05]  /*0430*/  PRMT R23, R18, 0x9910, RZ ;  /* 0x0000991012177816 */ /* 0x001fca00000000ff */
[----:B---3--:R-:W-:-:S05]  /*0440*/  IMAD.IADD R20, R23, 0x1, R20 ;  /* 0x0000000117147824 */ /* 0x008fca00078e0214 */
[----:B--2---:R-:W-:Y:S01]  /*0450*/  ISETP.GE.AND P1, PT, R20, R21, PT ;  /* 0x000000151400720c */ /* 0x004fe20003f26270 */
[----:B------:R-:W-:Y:S01]  /*0460*/  IMAD.MOV.U32 R23, RZ, RZ, 0x1 ;  /* 0x00000001ff177424 */ /* 0x000fe200078e00ff */
[----:B------:R-:W2:Y:S11]  /*0470*/  LDG.E.S16 R21, desc[UR6][R8.64] ;  /* 0x0000000608157981 */ /* 0x000eb6000c1e1700 */
[----:B------:R0:W-:Y:S04]  /*0480*/  @!P1 STG.E.U16 desc[UR6][R8.64+-0x2], R23 ;  /* 0xfffffe1708009986 */ /* 0x0001e8000c101506 */
[----:B------:R-:W3:Y:S04]  /*0490*/  @!P1 LDG.E.U16 R18, desc[UR6][R4.64] ;  /* 0x0000000604129981 */ /* 0x000ee8000c1e1500 */
[----:B------:R-:W4:Y:S01]  /*04a0*/  LDG.E.S16 R20, desc[UR6][R6.64] ;  /* 0x0000000606147981 */ /* 0x000f22000c1e1700 */
[----:B---3--:R-:W-:-:S05]  /*04b0*/  PRMT R25, R18, 0x9910, RZ ;  /* 0x0000991012197816 */ /* 0x008fca00000000ff */
[----:B----4-:R-:W-:-:S05]  /*04c0*/  IMAD.IADD R20, R25, 0x1, R20 ;  /* 0x0000000119147824 */ /* 0x010fca00078e0214 */
[----:B--2---:R-:W-:Y:S02]  /*04d0*/  ISETP.GE.AND P1, PT, R20, R21, PT ;  /* 0x000000151400720c */ /* 0x004fe40003f26270 */
[----:B------:R-:W2:Y:S11]  /*04e0*/  LDG.E.S16 R21, desc[UR6][R8.64+0x2] ;  /* 0x0000020608157981 */ /* 0x000eb6000c1e1700 */
[----:B------:R-:W-:Y:S04]  /*04f0*/  @!P1 STG.E.U16 desc[UR6][R8.64], R22 ;  /* 0x0000001608009986 */ /* 0x000fe8000c101506 */
[----:B------:R-:W0:Y:S04]  /*0500*/  @!P1 LDG.E.U16 R18, desc[UR6][R4.64] ;  /* 0x0000000604129981 */ /* 0x000e28000c1e1500 */
[----:B------:R-:W3:Y:S01]  /*0510*/  LDG.E.S16 R20, desc[UR6][R6.64+0x2] ;  /* 0x0000020606147981 */ /* 0x000ee2000c1e1700 */
[----:B0-----:R-:W-:-:S04]  /*0520*/  PRMT R23, R18, 0x9910, RZ ;  /* 0x0000991012177816 */ /* 0x001fc800000000ff */
[----:B---3--:R-:W-:-:S04]  /*0530*/  IADD3 R20, PT, PT, R23, R20, RZ ;  /* 0x0000001417147210 */ /* 0x008fc80007ffe0ff */
[----:B--2---:R-:W-:Y:S01]  /*0540*/  ISETP.GE.AND P1, PT, R20, R21, PT ;  /* 0x000000151400720c */ /* 0x004fe20003f26270 */
[----:B------:R-:W-:Y:S01]  /*0550*/  IMAD.MOV.U32 R23, RZ, RZ, 0x1 ;  /* 0x00000001ff177424 */ /* 0x000fe200078e00ff */
[----:B------:R-:W2:Y:S11]  /*0560*/  LDG.E.S16 R21, desc[UR6][R8.64+0x4] ;  /* 0x0000040608157981 */ /* 0x000eb6000c1e1700 */
[----:B------:R0:W-:Y:S04]  /*0570*/  @!P1 STG.E.U16 desc[UR6][R8.64+0x2], R23 ;  /* 0x0000021708009986 */ /* 0x0001e8000c101506 */
[----:B------:R-:W3:Y:S04]  /*0580*/  @!P1 LDG.E.U16 R18, desc[UR6][R4.64] ;  /* 0x0000000604129981 */ /* 0x000ee8000c1e1500 */
[----:B------:R-:W4:Y:S04]  /*0590*/  LDG.E.S16 R20, desc[UR6][R6.64+0x4] ;  /* 0x0000040606147981 */ /* 0x000f28000c1e1700 */
[----:B0-----:R-:W5:Y:S01]  /*05a0*/  LDG.E.S16 R23, desc[UR6][R8.64+0x6] ;  /* 0x0000060608177981 */ /* 0x001f62000c1e1700 */
[----:B---3--:R-:W-:-:S05]  /*05b0*/  PRMT R25, R18, 0x9910, RZ ;  /* 0x0000991012197816 */ /* 0x008fca00000000ff */
[----:B----4-:R-:W-:-:S05]  /*05c0*/  IMAD.IADD R20, R25, 0x1, R20 ;  /* 0x0000000119147824 */ /* 0x010fca00078e0214 */
[----:B--2---:R-:W-:Y:S01]  /*05d0*/  ISETP.GE.AND P1, PT, R20, R21, PT ;  /* 0x000000151400720c */ /* 0x004fe20003f26270 */
[----:B------:R-:W-:-:S12]  /*05e0*/  IMAD.MOV.U32 R20, RZ, RZ, 0x1 ;  /* 0x00000001ff147424 */ /* 0x000fd800078e00ff */
[----:B------:R0:W-:Y:S04]  /*05f0*/  @!P1 STG.E.U16 desc[UR6][R8.64+0x4], R20 ;  /* 0x0000041408009986 */ /* 0x0001e8000c101506 */
[----:B------:R-:W2:Y:S04]  /*0600*/  @!P1 LDG.E.U16 R18, desc[UR6][R4.64] ;  /* 0x0000000604129981 */ /* 0x000ea8000c1e1500 */
[----:B------:R-:W3:Y:S01]  /*0610*/  LDG.E.S16 R21, desc[UR6][R6.64+0x6] ;  /* 0x0000060606157981 */ /* 0x000ee2000c1e1700 */
[----:B------:R-:W-:-:S05]  /*0620*/  VIADD R16, R16, 0x8 ;  /* 0x0000000810107836 */ /* 0x000fca0000000000 */
[----:B------:R-:W-:Y:S01]  /*0630*/  ISETP.NE.AND P2, PT, R16, RZ, PT ;  /* 0x000000ff1000720c */ /* 0x000fe20003f45270 */
[----:B------:R-:W-:Y:S01]  /*0640*/  VIADD R19, R19, 0x8 ;  /* 0x0000000813137836 */ /* 0x000fe20000000000 */
[----:B--2---:R-:W-:-:S05]  /*0650*/  PRMT R18, R18, 0x9910, RZ ;  /* 0x0000991012127816 */ /* 0x004fca00000000ff */
[----:B---3--:R-:W-:-:S05]  /*0660*/  IMAD.IADD R18, R18, 0x1, R21 ;  /* 0x0000000112127824 */ /* 0x008fca00078e0215 */
[----:B-----5:R-:W-:Y:S01]  /*0670*/  ISETP.GE.AND P1, PT, R18, R23, PT ;  /* 0x000000171200720c */ /* 0x020fe20003f26270 */
[----:B------:R-:W-:-:S12]  /*0680*/  IMAD.MOV.U32 R18, RZ, RZ, 0x1 ;  /* 0x00000001ff127424 */ /* 0x000fd800078e00ff */
[----:B------:R-:W-:-:S05]  /*0690*/  @!P1 PRMT R7, R18, 0x7610, R7 ;  /* 0x0000761012079816 */ /* 0x000fca0000000007 */
[----:B------:R1:W-:Y:S01]  /*06a0*/  @!P1 STG.E.U16 desc[UR6][R8.64+0x6], R7 ;  /* 0x0000060708009986 */ /* 0x0003e2000c101506 */
[----:B0-----:R-:W-:-:S05]  /*06b0*/  IADD3 R20, P1, PT, R8, 0x10, RZ ;  /* 0x0000001008147810 */ /* 0x001fca0007f3e0ff */
[----:B------:R-:W-:Y:S01]  /*06c0*/  IMAD.X R23, RZ, RZ, R9, P1 ;  /* 0x000000ffff177224 */ /* 0x000fe200008e0609 */
[----:B------:R-:W-:Y:S07]  /*06d0*/  @P2 BRA `(.L_x_2) ;  /* 0xfffffff800e02947 */ /* 0x000fee000383ffff */
[----:B------:R-:W-:-:S07]  /*06e0*/  IMAD.MOV.U32 R16, RZ, RZ, R10 ;  /* 0x000000ffff107224 */ /* 0x000fce00078e000a */
.L_x_1:
[----:B------:R-:W-:-:S13]  /*06f0*/  ISETP.NE.AND P1, PT, R17, RZ, PT ;  /* 0x000000ff1100720c */ /* 0x000fda0003f25270 */
[----:B------:R-:W-:Y:S05]  /*0700*/  @!P1 BRA `(.L_x_3) ;  /* 0x0000000400749947 */ /* 0x000fea0003800000 */
[----:B------:R-:W-:Y:S01]  /*0710*/  ISETP.NE.AND P1, PT, R12, RZ, PT ;  /* 0x000000ff0c00720c */ /* 0x000fe20003f25270 */
[----:B------:R-:W-:-:S12]  /*0720*/  @!P0 BRA `(.L_x_4) ;  /* 0x0000000000b08947 */ /* 0x000fd80003800000 */
[----:B------:R-:W0:Y:S01]  /*0730*/  LDC.64 R18, c[0x0][0x380] ;  /* 0x0000e000ff127b82 */ /* 0x000e220000000a00 */
[----:B-1----:R-:W-:Y:S01]  /*0740*/  IADD3 R7, PT, PT, R11, R16, RZ ;  /* 0x000000100b077210 */ /* 0x002fe20007ffe0ff */
[----:B------:R-:W-:Y:S01]  /*0750*/  IMAD.IADD R9, R15, 0x1, R16 ;  /* 0x000000010f097824 */ /* 0x000fe200078e0210 */
[----:B------:R-:W2:Y:S03]  /*0760*/  LDG.E.U16 R20, desc[UR6][R4.64] ;  /* 0x0000000604147981 */ /* 0x000ea6000c1e1500 */
[----:B0-----:R-:W-:-:S04]  /*0770*/  IMAD.WIDE R6, R7, 0x2, R18 ;  /* 0x0000000207067825 */ /* 0x001fc800078e0212 */
[----:B------:R-:W-:Y:S02]  /*0780*/  IMAD.WIDE.U32 R18, R9, 0x2, R18 ;  /* 0x0000000209127825 */ /* 0x000fe400078e0012 */
[----:B------:R-:W3:Y:S04]  /*0790*/  LDG.E.S16 R9, desc[UR6][R6.64] ;  /* 0x0000000606097981 */ /* 0x000ee8000c1e1700 */
[----:B------:R-:W4:Y:S01]  /*07a0*/  LDG.E.S16 R22, desc[UR6][R18.64] ;  /* 0x0000000612167981 */ /* 0x000f22000c1e1700 */
[----:B------:R-:W-:Y:S01]  /*07b0*/  IMAD.MOV.U32 R23, RZ, RZ, 0x1 ;  /* 0x00000001ff177424 */ /* 0x000fe200078e00ff */
[----:B--2---:R-:W-:-:S05]  /*07c0*/  PRMT R8, R20, 0x9910, RZ ;  /* 0x0000991014087816 */ /* 0x004fca00000000ff */
[----:B---3--:R-:W-:Y:S02]  /*07d0*/  IMAD.IADD R21, R8, 0x1, R9 ;  /* 0x0000000108157824 */ /* 0x008fe400078e0209 */
[----:B------:R-:W0:Y:S03]  /*07e0*/  LDC.64 R8, c[0x0][0x380] ;  /* 0x0000e000ff087b82 */ /* 0x000e260000000a00 */
[----:B----4-:R-:W-:Y:S02]  /*07f0*/  ISETP.GE.AND P2, PT, R21, R22, PT ;  /* 0x000000161500720c */ /* 0x010fe40003f46270 */
[----:B------:R-:W-:-:S05]  /*0800*/  IADD3 R21, P3, PT, R15, R16, RZ ;  /* 0x000000100f157210 */ /* 0x000fca0007f7e0ff */
[----:B------:R-:W-:-:S06]  /*0810*/  IMAD.X R22, RZ, RZ, RZ, P3 ;  /* 0x000000ffff167224 */ /* 0x000fcc00018e06ff */
[----:B------:R1:W-:Y:S04]  /*0820*/  @!P2 STG.E.U16 desc[UR6][R18.64], R23 ;  /* 0x000000171200a986 */ /* 0x0003e8000c101506 */
[----:B------:R-:W2:Y:S01]  /*0830*/  @!P2 LDG.E.U16 R20, desc[UR6][R4.64] ;  /* 0x000000060414a981 */ /* 0x000ea2000c1e1500 */
[----:B0-----:R-:W-:-:S04]  /*0840*/  LEA R8, P2, R21, R8, 0x1 ;  /* 0x0000000815087211 */ /* 0x001fc800078408ff */
[----:B------:R-:W-:Y:S02]  /*0850*/  LEA.HI.X R9, R21, R9, R22, 0x1, P2 ;  /* 0x0000000915097211 */ /* 0x000fe400010f0c16 */
[----:B------:R-:W3:Y:S04]  /*0860*/  LDG.E.S16 R22, desc[UR6][R6.64+0x2] ;  /* 0x0000020606167981 */ /* 0x000ee8000c1e1700 */
[----:B------:R-:W4:Y:S04]  /*0870*/  LDG.E.S16 R24, desc[UR6][R8.64+0x2] ;  /* 0x0000020608187981 */ /* 0x000f28000c1e1700 */
[----:B-1----:R-:W5:Y:S01]  /*0880*/  LDG.E.S16 R19, desc[UR6][R8.64+0x4] ;  /* 0x0000040608137981 */ /* 0x002f62000c1e1700 */
[----:B--2---:R-:W-:-:S05]  /*0890*/  PRMT R21, R20, 0x9910, RZ ;  /* 0x0000991014157816 */ /* 0x004fca00000000ff */
[----:B---3--:R-:W-:-:S05]  /*08a0*/  IMAD.IADD R21, R21, 0x1, R22 ;  /* 0x0000000115157824 */ /* 0x008fca00078e0216 */
[----:B----4-:R-:W-:Y:S01]  /*08b0*/  ISETP.GE.AND P2, PT, R21, R24, PT ;  /* 0x000000181500720c */ /* 0x010fe20003f46270 */
[----:B------:R-:W-:-:S12]  /*08c0*/  IMAD.MOV.U32 R21, RZ, RZ, 0x1 ;  /* 0x00000001ff157424 */ /* 0x000fd800078e00ff */
[----:B------:R0:W-:Y:S04]  /*08d0*/  @!P2 STG.E.U16 desc[UR6][R8.64+0x2], R21 ;  /* 0x000002150800a986 */ /* 0x0001e8000c101506 */
[----:B------:R-:W2:Y:S04]  /*08e0*/  @!P2 LDG.E.U16 R20, desc[UR6][R4.64] ;  /* 0x000000060414a981 */ /* 0x000ea8000c1e1500 */
[----:B------:R-:W3:Y:S01]  /*08f0*/  LDG.E.S16 R18, desc[UR6][R6.64+0x4] ;  /* 0x0000040606127981 */ /* 0x000ee2000c1e1700 */
[----:B------:R-:W-:-:S03]  /*0900*/  IMAD.MOV.U32 R22, RZ, RZ, 0x1 ;  /* 0x00000001ff167424 */ /* 0x000fc600078e00ff */
[----:B0-----:R-:W4:Y:S01]  /*0910*/  LDG.E.S16 R21, desc[UR6][R8.64+0x6] ;  /* 0x0000060608157981 */ /* 0x001f22000c1e1700 */
[----:B--2---:R-:W-:-:S05]  /*0920*/  PRMT R23, R20, 0x9910, RZ ;  /* 0x0000991014177816 */ /* 0x004fca00000000ff */
[----:B---3--:R-:W-:-:S05]  /*0930*/  IMAD.IADD R18, R23, 0x1, R18 ;  /* 0x0000000117127824 */ /* 0x008fca00078e0212 */
[----:B-----5:R-:W-:-:S13]  /*0940*/  ISETP.GE.AND P2, PT, R18, R19, PT ;  /* 0x000000131200720c */ /* 0x020fda0003f46270 */
[----:B------:R0:W-:Y:S04]  /*0950*/  @!P2 STG.E.U16 desc[UR6][R8.64+0x4], R22 ;  /* 0x000004160800a986 */ /* 0x0001e8000c101506 */
[----:B------:R-:W2:Y:S04]  /*0960*/  @!P2 LDG.E.U16 R20, desc[UR6][R4.64] ;  /* 0x000000060414a981 */ /* 0x000ea8000c1e1500 */
[----:B------:R-:W3:Y:S01]  /*0970*/  LDG.E.S16 R19, desc[UR6][R6.64+0x6] ;  /* 0x0000060606137981 */ /* 0x000ee2000c1e1700 */
[----:B------:R-:W-:Y:S01]  /*0980*/  VIADD R16, R16, 0x4 ;  /* 0x0000000410107836 */ /* 0x000fe20000000000 */
[----:B--2---:R-:W-:-:S05]  /*0990*/  PRMT R18, R20, 0x9910, RZ ;  /* 0x0000991014127816 */ /* 0x004fca00000000ff */
[----:B---3--:R-:W-:-:S05]  /*09a0*/  IMAD.IADD R18, R18, 0x1, R19 ;  /* 0x0000000112127824 */ /* 0x008fca00078e0213 */
[----:B----4-:R-:W-:Y:S01]  /*09b0*/  ISETP.GE.AND P2, PT, R18, R21, PT ;  /* 0x000000151200720c */ /* 0x010fe20003f46270 */
[----:B------:R-:W-:-:S12]  /*09c0*/  HFMA2 R18, -RZ, RZ, 0, 5.9604644775390625e-08 ;  /* 0x00000001ff127431 */ /* 0x000fd800000001ff */
[----:B------:R-:W-:-:S05]  /*09d0*/  @!P2 PRMT R7, R18, 0x7610, R7 ;  /* 0x000076101207a816 */ /* 0x000fca0000000007 */
[----:B------:R0:W-:Y:S02]  /*09e0*/  @!P2 STG.E.U16 desc[UR6][R8.64+0x6], R7 ;  /* 0x000006070800a986 */ /* 0x0001e4000c101506 */
.L_x_4:
[----:B------:R-:W-:Y:S05]  /*09f0*/  @!P1 BRA `(.L_x_3) ;  /* 0x0000000000b89947 */ /* 0x000fea0003800000 */
[----:B------:R-:W2:Y:S01]  /*0a00*/  LDCU UR4, c[0x0][0x388] ;  /* 0x00007100ff0477ac */ /* 0x000ea20008000800 */
[----:B------:R-:W-:Y:S01]  /*0a10*/  ISETP.NE.AND P1, PT, R12, 0x1, PT ;  /* 0x000000010c00780c */ /* 0x000fe20003f25270 */
[----:B--2---:R-:W-:-:S12]  /*0a20*/  ULOP3.LUT UP0, URZ, UR4, 0x1, URZ, 0xc0, !UPT ;  /* 0x0000000104ff7892 */ /* 0x004fd8000f80c0ff */
[----:B------:R-:W-:Y:S05]  /*0a30*/  @!P1 BRA `(.L_x_5) ;  /* 0x0000000000709947 */ /* 0x000fea0003800000 */
[----:B------:R-:W2:Y:S01]  /*0a40*/  LDC.64 R18, c[0x0][0x380] ;  /* 0x0000e000ff127b82 */ /* 0x000ea20000000a00 */
[--C-:B01----:R-:W-:Y:S01]  /*0a50*/  IMAD.IADD R7, R11, 0x1, R16.reuse ;  /* 0x000000010b077824 */ /* 0x103fe200078e0210 */
[----:B------:R-:W3:Y:S01]  /*0a60*/  LDG.E.U16 R20, desc[UR6][R4.64] ;  /* 0x0000000604147981 */ /* 0x000ee2000c1e1500 */
[----:B------:R-:W-:Y:S02]  /*0a70*/  IMAD.IADD R9, R15, 0x1, R16 ;  /* 0x000000010f097824 */ /* 0x000fe400078e0210 */
[----:B--2---:R-:W-:-:S04]  /*0a80*/  IMAD.WIDE R6, R7, 0x2, R18 ;  /* 0x0000000207067825 */ /* 0x004fc800078e0212 */
[----:B------:R-:W-:Y:S02]  /*0a90*/  IMAD.WIDE.U32 R18, R9, 0x2, R18 ;  /* 0x0000000209127825 */ /* 0x000fe400078e0012 */
[----:B------:R-:W2:Y:S04]  /*0aa0*/  LDG.E.S16 R9, desc[UR6][R6.64] ;  /* 0x0000000606097981 */ /* 0x000ea8000c1e1700 */
[----:B------:R-:W4:Y:S01]  /*0ab0*/  LDG.E.S16 R22, desc[UR6][R18.64] ;  /* 0x0000000612167981 */ /* 0x000f22000c1e1700 */
[----:B---3--:R-:W-:-:S05]  /*0ac0*/  PRMT R8, R20, 0x9910, RZ ;  /* 0x0000991014087816 */ /* 0x008fca00000000ff */
[----:B--2---:R-:W-:Y:S02]  /*0ad0*/  IMAD.IADD R21, R8, 0x1, R9 ;  /* 0x0000000108157824 */ /* 0x004fe400078e0209 */
[----:B------:R-:W0:Y:S03]  /*0ae0*/  LDC.64 R8, c[0x0][0x380] ;  /* 0x0000e000ff087b82 */ /* 0x000e260000000a00 */
[----:B----4-:R-:W-:Y:S01]  /*0af0*/  ISETP.GE.AND P1, PT, R21, R22, PT ;  /* 0x000000161500720c */ /* 0x010fe20003f26270 */
[----:B------:R-:W-:Y:S01]  /*0b00*/  IMAD.MOV.U32 R22, RZ, RZ, 0x1 ;  /* 0x00000001ff167424 */ /* 0x000fe200078e00ff */
[----:B------:R-:W-:-:S05]  /*0b10*/  IADD3 R21, P2, PT, R15, R16, RZ ;  /* 0x000000100f157210 */ /* 0x000fca0007f5e0ff */
[----:B------:R-:W-:-:S06]  /*0b20*/  IMAD.X R24, RZ, RZ, RZ, P2 ;  /* 0x000000ffff187224 */ /* 0x000fcc00010e06ff */
[----:B------:R1:W-:Y:S04]  /*0b30*/  @!P1 STG.E.U16 desc[UR6][R18.64], R22 ;  /* 0x0000001612009986 */ /* 0x0003e8000c101506 */
[----:B------:R-:W2:Y:S01]  /*0b40*/  @!P1 LDG.E.U16 R20, desc[UR6][R4.64] ;  /* 0x0000000604149981 */ /* 0x000ea2000c1e1500 */
[----:B0-----:R-:W-:-:S03]  /*0b50*/  LEA R8, P1, R21, R8, 0x1 ;  /* 0x0000000815087211 */ /* 0x001fc600078208ff */
[----:B------:R-:W3:Y:S01]  /*0b60*/  LDG.E.S16 R7, desc[UR6][R6.64+0x2] ;  /* 0x0000020606077981 */ /* 0x000ee2000c1e1700 */
[----:B------:R-:W-:-:S05]  /*0b70*/  LEA.HI.X R9, R21, R9, R24, 0x1, P1 ;  /* 0x0000000915097211 */ /* 0x000fca00008f0c18 */
[----:B------:R-:W4:Y:S01]  /*0b80*/  LDG.E.S16 R21, desc[UR6][R8.64+0x2] ;  /* 0x0000020608157981 */ /* 0x000f22000c1e1700 */
[----:B-1----:R-:W-:Y:S02]  /*0b90*/  IMAD.MOV.U32 R18, RZ, RZ, 0x1 ;  /* 0x00000001ff127424 */ /* 0x002fe400078e00ff */
[----:B------:R-:W-:Y:S01]  /*0ba0*/  VIADD R16, R16, 0x2 ;  /* 0x0000000210107836 */ /* 0x000fe20000000000 */
[----:B--2---:R-:W-:-:S05]  /*0bb0*/  PRMT R20, R20, 0x9910, RZ ;  /* 0x0000991014147816 */ /* 0x004fca00000000ff */
[----:B---3--:R-:W-:-:S05]  /*0bc0*/  IMAD.IADD R20, R20, 0x1, R7 ;  /* 0x0000000114147824 */ /* 0x008fca00078e0207 */
[----:B----4-:R-:W-:-:S13]  /*0bd0*/  ISETP.GE.AND P1, PT, R20, R21, PT ;  /* 0x000000151400720c */ /* 0x010fda0003f26270 */
[----:B------:R-:W-:-:S05]  /*0be0*/  @!P1 PRMT R7, R18, 0x7610, R7 ;  /* 0x0000761012079816 */ /* 0x000fca0000000007 */
[----:B------:R2:W-:Y:S02]  /*0bf0*/  @!P1 STG.E.U16 desc[UR6][R8.64+0x2], R7 ;  /* 0x0000020708009986 */ /* 0x0005e4000c101506 */
.L_x_5:
[----:B------:R-:W-:Y:S05]  /*0c00*/  BRA.U !UP0, `(.L_x_3) ;  /* 0x0000000108347547 */ /* 0x000fea000b800000 */
[----:B012---:R-:W0:Y:S01]  /*0c10*/  LDC.64 R6, c[0x0][0x380] ;  /* 0x0000e000ff067b82 */ /* 0x007e220000000a00 */
[----:B------:R-:W-:Y:S01]  /*0c20*/  IADD3 R9, PT, PT, R11, R16, RZ ;  /* 0x000000100b097210 */ /* 0x000fe20007ffe0ff */
[----:B------:R-:W-:Y:S01]  /*0c30*/  IMAD.IADD R15, R15, 0x1, R16 ;  /* 0x000000010f0f7824 */ /* 0x000fe200078e0210 */
[----:B------:R-:W2:Y:S03]  /*0c40*/  LDG.E.S16 R4, desc[UR6][R4.64] ;  /* 0x0000000604047981 */ /* 0x000ea6000c1e1700 */
[----:B0-----:R-:W-:-:S04]  /*0c50*/  IMAD.WIDE R8, R9, 0x2, R6 ;  /* 0x0000000209087825 */ /* 0x001fc800078e0206 */
[----:B------:R-:W-:Y:S02]  /*0c60*/  IMAD.WIDE.U32 R6, R15, 0x2, R6 ;  /* 0x000000020f067825 */ /* 0x000fe400078e0006 */
[----:B------:R-:W2:Y:S04]  /*0c70*/  LDG.E.S16 R9, desc[UR6][R8.64] ;  /* 0x0000000608097981 */ /* 0x000ea8000c1e1700 */
[----:B------:R-:W3:Y:S01]  /*0c80*/  LDG.E.S16 R16, desc[UR6][R6.64] ;  /* 0x0000000606107981 */ /* 0x000ee2000c1e1700 */
[----:B--2---:R-:W-:-:S05]  /*0c90*/  IMAD.IADD R15, R4, 0x1, R9 ;  /* 0x00000001040f7824 */ /* 0x004fca00078e0209 */
[----:B---3--:R-:W-:Y:S01]  /*0ca0*/  ISETP.GE.AND P1, PT, R15, R16, PT ;  /* 0x000000100f00720c */ /* 0x008fe20003f26270 */
[----:B------:R-:W-:-:S12]  /*0cb0*/  IMAD.MOV.U32 R15, RZ, RZ, 0x1 ;  /* 0x00000001ff0f7424 */ /* 0x000fd800078e00ff */
[----:B------:R-:W-:-:S05]  /*0cc0*/  @!P1 PRMT R5, R15, 0x7610, R5 ;  /* 0x000076100f059816 */ /* 0x000fca0000000005 */
[----:B------:R3:W-:Y:S02]  /*0cd0*/  @!P1 STG.E.U16 desc[UR6][R6.64], R5 ;  /* 0x0000000506009986 */ /* 0x0007e4000c101506 */
.L_x_3:
[----:B------:R-:W4:Y:S01]  /*0ce0*/  LDCU UR4, c[0x0][0x388] ;  /* 0x00007100ff0477ac */ /* 0x000f220008000800 */
[----:B------:R-:W-:-:S05]  /*0cf0*/  VIADD R13, R13, 0x1 ;  /* 0x000000010d0d7836 */ /* 0x000fca0000000000 */
[----:B----4-:R-:W-:-:S13]  /*0d00*/  ISETP.NE.AND P1, PT, R13, UR4, PT ;  /* 0x000000040d007c0c */ /* 0x010fda000bf25270 */
[----:B------:R-:W-:Y:S05]  /*0d10*/  @!P1 EXIT ;  /* 0x000000000000994d */ /* 0x000fea0003800000 */
[----:B------:R-:W-:Y:S05]  /*0d20*/  BRA `(.L_x_6) ;  /* 0xfffffff400187947 */ /* 0x000fea000383ffff */
.L_x_0:
[----:B------:R-:W0:Y:S01]  /*0d30*/  S2R R5, SR_TID.X ;  /* 0x0000000000057919 */ /* 0x000e220000002100 */
[----:B------:R-:W1:Y:S08]  /*0d40*/  S2UR UR5, SR_CTAID.X ;  /* 0x00000000000579c3 */ /* 0x000e700000002500 */
[----:B------:R-:W2:Y:S08]  /*0d50*/  LDC R2, c[0x0][0x388] ;  /* 0x0000e200ff027b82 */ /* 0x000eb00000000800 */
[----:B------:R-:W0:Y:S01]  /*0d60*/  LDC R0, c[0x0][0x360] ;  /* 0x0000d800ff007b82 */ /* 0x000e220000000800 */
[----:B-1----:R-:W-:Y:S01]  /*0d70*/  UIADD3 UR4, UPT, UPT, UR5, UR4, URZ ;  /* 0x0000000405047290 */ /* 0x002fe2000fffe0ff */
[----:B--2---:R-:W-:-:S05]  /*0d80*/  IMAD R3, R2, R2, RZ ;  /* 0x0000000202037224 */ /* 0x004fca00078e02ff */
[----:B0-----:R-:W-:-:S05]  /*0d90*/  IMAD R6, R0, UR4, R5 ;  /* 0x0000000400067c24 */ /* 0x001fca000f8e0205 */
[----:B------:R-:W-:-:S13]  /*0da0*/  ISETP.GE.AND P0, PT, R6, R3, PT ;  /* 0x000000030600720c */ /* 0x000fda0003f06270 */
[----:B------:R-:W-:Y:S05]  /*0db0*/  @P0 EXIT ;  /* 0x000000000000094d */ /* 0x000fea0003800000 */
[----:B------:R-:W-:-:S13]  /*0dc0*/  ISETP.GE.AND P0, PT, R2, 0x1, PT ;  /* 0x000000010200780c */ /* 0x000fda0003f06270 */
[----:B------:R-:W-:Y:S05]  /*0dd0*/  @!P0 EXIT ;  /* 0x000000000000894d */ /* 0x000fea0003800000 */
[----:B------:R-:W-:Y:S01]  /*0de0*/  I2FP.F32.U32 R3, R0 ;  /* 0x0000000000037245 */ /* 0x000fe20000201000 */
[----:B------:R-:W-:Y:S01]  /*0df0*/  BSSY.RECONVERGENT B0, `(.L_x_7) ;  /* 0x000000d000007945 */ /* 0x000fe20003800200 */
[----:B------:R-:W-:Y:S02]  /*0e00*/  I2FP.F32.S32 R0, R6 ;  /* 0x0000000600007245 */ /* 0x000fe40000201400 */
[----:B------:R-:W0:Y:S08]  /*0e10*/  MUFU.RCP R2, R3 ;  /* 0x0000000300027308 */ /* 0x000e300000001000 */
[----:B------:R-:W1:Y:S01]  /*0e20*/  FCHK P0, R0, R3 ;  /* 0x0000000300007302 */ /* 0x000e620000000000 */
[----:B0-----:R-:W-:-:S04]  /*0e30*/  FFMA R5, -R3, R2, 1 ;  /* 0x3f80000003057423 */ /* 0x001fc80000000102 */
[----:B------:R-:W-:-:S04]  /*0e40*/  FFMA R5, R2, R5, R2 ;  /* 0x0000000502057223 */ /* 0x000fc80000000002 */
[----:B------:R-:W-:-:S04]  /*0e50*/  FFMA R2, R0, R5, RZ ;  /* 0x0000000500027223 */ /* 0x000fc800000000ff */
[----:B------:R-:W-:-:S04]  /*0e60*/  FFMA R4, -R3, R2, R0 ;  /* 0x0000000203047223 */ /* 0x000fc80000000100 */
[----:B------:R-:W-:Y:S01]  /*0e70*/  FFMA R7, R5, R4, R2 ;  /* 0x0000000405077223 */ /* 0x000fe20000000002 */
[----:B-1----:R-:W-:Y:S06]  /*0e80*/  @!P0 BRA `(.L_x_8) ;  /* 0x00000000000c8947 */ /* 0x002fec0003800000 */
[----:B------:R-:W-:-:S07]  /*0e90*/  MOV R2, 0xeb0 ;  /* 0x00000eb000027802 */ /* 0x000fce0000000f00 */
[----:B------:R-:W-:Y:S05]  /*0ea0*/  CALL.REL.NOINC `($__internal_0_$__cuda_sm3x_div_rn_noftz_f32_slowpath) ;  /* 0x0000000800b07944 */ /* 0x000fea0003c00000 */
[----:B------:R-:W-:-:S07]  /*0eb0*/  IMAD.MOV.U32 R7, RZ, RZ, R0 ;  /* 0x000000ffff077224 */ /* 0x000fce00078e0000 */
.L_x_8:
[----:B------:R-:W-:Y:S05]  /*0ec0*/  BSYNC.RECONVERGENT B0 ;  /* 0x0000000000007941 */ /* 0x000fea0003800200 */
.L_x_7:
[----:B------:R-:W0:Y:S01]  /*0ed0*/  LDCU UR4, c[0x0][0x388] ;  /* 0x00007100ff0477ac */ /* 0x000e220008000800 */
[----:B------:R-:W1:Y:S01]  /*0ee0*/  F2I.TRUNC.NTZ R7, R7 ;  /* 0x0000000700077305 */ /* 0x000e62000020f100 */
[----:B------:R-:W-:Y:S01]  /*0ef0*/  IMAD.MOV.U32 R9, RZ, RZ, RZ ;  /* 0x000000ffff097224 */ /* 0x000fe200078e00ff */
[----:B------:R-:W2:Y:S01]  /*0f00*/  LDCU.64 UR8, c[0x0][0x380] ;  /* 0x00007000ff0877ac */ /* 0x000ea20008000a00 */
[----:B0-----:R-:W-:Y:S02]  /*0f10*/  IMAD.U32 R0, RZ, RZ, UR4 ;  /* 0x00000004ff007e24 */ /* 0x001fe4000f8e00ff */
[----:B--2---:R-:W-:-:S03]  /*0f20*/  IMAD.U32 R4, RZ, RZ, UR8 ;  /* 0x00000008ff047e24 */ /* 0x004fc6000f8e00ff */
[C---:B------:R-:W-:Y:S01]  /*0f30*/  ISETP.GE.U32.AND P1, PT, R0.reuse, 0x8, PT ;  /* 0x000000080000780c */ /* 0x040fe20003f26070 */
[----:B------:R-:W-:Y:S01]  /*0f40*/  IMAD.U32 R5, RZ, RZ, UR9 ;  /* 0x00000009ff057e24 */ /* 0x000fe2000f8e00ff */
[----:B------:R-:W-:Y:S01]  /*0f50*/  LOP3.LUT R8, R0, 0x7, RZ, 0xc0, !PT ;  /* 0x0000000700087812 */ /* 0x000fe200078ec0ff */
[----:B-1----:R-:W-:-:S03]  /*0f60*/  IMAD R3, R6, R0, R7 ;  /* 0x0000000006037224 */ /* 0x002fc600078e0207 */
[----:B------:R-:W-:Y:S01]  /*0f70*/  ISETP.NE.AND P0, PT, R8, RZ, PT ;  /* 0x000000ff0800720c */ /* 0x000fe20003f05270 */
[----:B------:R-:W-:-:S06]  /*0f80*/  IMAD.WIDE R2, R3, 0x2, R4 ;  /* 0x0000000203027825 */ /* 0x000fcc00078e0204 */
[----:B------:R-:W-:Y:S06]  /*0f90*/  @!P1 BRA `(.L_x_9) ;  /* 0x00000004002c9947 */ /* 0x000fec0003800000 */
[----:B------:R-:W0:Y:S01]  /*0fa0*/  LDC R14, c[0x0][0x388] ;  /* 0x0000e200ff0e7b82 */ /* 0x000e220000000800 */
[----:B------:R-:W-:Y:S01]  /*0fb0*/  LOP3.LUT R9, R0, 0x7ffffff8, RZ, 0xc0, !PT ;  /* 0x7ffffff800097812 */ /* 0x000fe200078ec0ff */
[----:B------:R-:W-:-:S06]  /*0fc0*/  UMOV UR4, URZ ;  /* 0x000000ff00047c82 */ /* 0x000fcc0008000000 */
[----:B------:R-:W1:Y:S02]  /*0fd0*/  LDC.64 R4, c[0x0][0x380] ;  /* 0x0000e000ff047b82 */ /* 0x000e640000000a00 */
.L_x_10:
[----:B0-----:R-:W-:Y:S01]  /*0fe0*/  MOV R0, R14 ;  /* 0x0000000e00007202 */ /* 0x001fe20000000f00 */
[----:B------:R-:W2:Y:S04]  /*0ff0*/  LDG.E.U16 R15, desc[UR6][R2.64] ;  /* 0x00000006020f7981 */ /* 0x000ea8000c1e1500 */
[-C--:B------:R-:W-:Y:S02]  /*1000*/  IMAD R13, R7, R0.reuse, UR4 ;  /* 0x00000004070d7e24 */ /* 0x080fe4000f8e0200 */
[----:B------:R-:W-:Y:S02]  /*1010*/  IMAD R11, R6, R0, UR4 ;  /* 0x00000004060b7e24 */ /* 0x000fe4000f8e0200 */
[----:B-1----:R-:W-:-:S04]  /*1020*/  IMAD.WIDE R12, R13, 0x2, R4 ;  /* 0x000000020d0c7825 */ /* 0x002fc800078e0204 */
[----:B------:R-:W-:Y:S01]  /*1030*/  IMAD.WIDE R10, R11, 0x2, R4 ;  /* 0x000000020b0a7825 */ /* 0x000fe200078e0204 */
        /* <DEDUP_REMOVED lines=30> */
[----:B------:R-:W-:Y:S04]  /*1220*/  @!P1 STG.E.U16 desc[UR6][R10.64+0x6], R19 ;  /* 0x000006130a009986 */ /* 0x000fe8000c101506 */
[----:B------:R-:W3:Y:S04]  /*1230*/  @!P1 LDG.E.U16 R15, desc[UR6][R2.64] ;  /* 0x00000006020f9981 */ /* 0x000ee8000c1e1500 */
[----:B------:R-:W4:Y:S01]  /*1240*/  LDG.E.S16 R16, desc[UR6][R12.64+0x8] ;  /* 0x000008060c107981 */ /* 0x000f22000c1e1700 */
[----:B---3--:R-:W-:-:S05]  /*1250*/  PRMT R21, R15, 0x9910, RZ ;  /* 0x000099100f157816 */ /* 0x008fca00000000ff */
[----:B----4-:R-:W-:-:S05]  /*1260*/  IMAD.IADD R16, R21, 0x1, R16 ;  /* 0x0000000115107824 */ /* 0x010fca00078e0210 */
[----:B--2---:R-:W-:Y:S02]  /*1270*/  ISETP.GE.AND P1, PT, R16, R17, PT ;  /* 0x000000111000720c */ /* 0x004fe40003f26270 */
        /* <DEDUP_REMOVED lines=8> */
[----:B------:R-:W-:Y:S01]  /*1300*/  HFMA2 R19, -RZ, RZ, 0, 5.9604644775390625e-08 ;  /* 0x00000001ff137431 */ /* 0x000fe200000001ff */
[----:B------:R-:W2:Y:S11]  /*1310*/  LDG.E.S16 R17, desc[UR6][R10.64+0xc] ;  /* 0x00000c060a117981 */ /* 0x000eb6000c1e1700 */
[----:B------:R3:W-:Y:S04]  /*1320*/  @!P1 STG.E.U16 desc[UR6][R10.64+0xa], R19 ;  /* 0x00000a130a009986 */ /* 0x0007e8000c101506 */
[----:B------:R-:W4:Y:S04]  /*1330*/  @!P1 LDG.E.U16 R15, desc[UR6][R2.64] ;  /* 0x00000006020f9981 */ /* 0x000f28000c1e1500 */
[----:B------:R-:W5:Y:S01]  /*1340*/  LDG.E.S16 R16, desc[UR6][R12.64+0xc] ;  /* 0x00000c060c107981 */ /* 0x000f62000c1e1700 */
[----:B----4-:R-:W-:-:S05]  /*1350*/  PRMT R21, R15, 0x9910, RZ ;  /* 0x000099100f157816 */ /* 0x010fca00000000ff */
[----:B-----5:R-:W-:-:S05]  /*1360*/  IMAD.IADD R16, R21, 0x1, R16 ;  /* 0x0000000115107824 */ /* 0x020fca00078e0210 */
[----:B--2---:R-:W-:Y:S01]  /*1370*/  ISETP.GE.AND P1, PT, R16, R17, PT ;  /* 0x000000111000720c */ /* 0x004fe20003f26270 */
[----:B------:R-:W-:-:S12]  /*1380*/  IMAD.MOV.U32 R17, RZ, RZ, 0x1 ;  /* 0x00000001ff117424 */ /* 0x000fd800078e00ff */
[----:B------:R3:W-:Y:S04]  /*1390*/  @!P1 STG.E.U16 desc[UR6][R10.64+0xc], R17 ;  /* 0x00000c110a009986 */ /* 0x0007e8000c101506 */
[----:B------:R-:W2:Y:S04]  /*13a0*/  @!P1 LDG.E.U16 R15, desc[UR6][R2.64] ;  /* 0x00000006020f9981 */ /* 0x000ea8000c1e1500 */
[----:B------:R-:W4:Y:S01]  /*13b0*/  LDG.E.S16 R16, desc[UR6][R12.64+0xe] ;  /* 0x00000e060c107981 */ /* 0x000f22000c1e1700 */
[----:B------:R-:W-:Y:S01]  /*13c0*/  UIADD3 UR4, UPT, UPT, UR4, 0x8, URZ ;  /* 0x0000000804047890 */ /* 0x000fe2000fffe0ff */
[----:B--2---:R-:W-:-:S05]  /*13d0*/  PRMT R15, R15, 0x9910, RZ ;  /* 0x000099100f0f7816 */ /* 0x004fca00000000ff */
[----:B----4-:R-:W-:-:S05]  /*13e0*/  IMAD.IADD R15, R15, 0x1, R16 ;  /* 0x000000010f0f7824 */ /* 0x010fca00078e0210 */
[----:B------:R-:W-:Y:S01]  /*13f0*/  ISETP.GE.AND P1, PT, R15, R18, PT ;  /* 0x000000120f00720c */ /* 0x000fe20003f26270 */
[----:B------:R-:W-:-:S12]  /*1400*/  IMAD.MOV.U32 R15, RZ, RZ, 0x1 ;  /* 0x00000001ff0f7424 */ /* 0x000fd800078e00ff */
[----:B------:R-:W-:-:S05]  /*1410*/  @!P1 PRMT R13, R15, 0x7610, R13 ;  /* 0x000076100f0d9816 */ /* 0x000fca000000000d */
[----:B------:R3:W-:Y:S01]  /*1420*/  @!P1 STG.E.U16 desc[UR6][R10.64+0xe], R13 ;  /* 0x00000e0d0a009986 */ /* 0x0007e2000c101506 */
[----:B------:R-:W-:-:S13]  /*1430*/  ISETP.NE.AND P1, PT, R9, UR4, PT ;  /* 0x0000000409007c0c */ /* 0x000fda000bf25270 */
[----:B---3--:R-:W-:Y:S05]  /*1440*/  @P1 BRA `(.L_x_10) ;  /* 0xfffffff800e41947 */ /* 0x008fea000383ffff */
.L_x_9:
[----:B------:R-:W-:Y:S05]  /*1450*/  @!P0 EXIT ;  /* 0x000000000000894d */ /* 0x000fea0003800000 */
[----:B------:R-:W-:Y:S02]  /*1460*/  ISETP.GE.U32.AND P1, PT, R8, 0x4, PT ;  /* 0x000000040800780c */ /* 0x000fe40003f26070 */
[----:B------:R-:W-:-:S04]  /*1470*/  LOP3.LUT R16, R0, 0x3, RZ, 0xc0, !PT ;  /* 0x0000000300107812 */ /* 0x000fc800078ec0ff */
[----:B------:R-:W-:-:S07]  /*1480*/  ISETP.NE.AND P0, PT, R16, RZ, PT ;  /* 0x000000ff1000720c */ /* 0x000fce0003f05270 */
[----:B------:R-:W-:Y:S06]  /*1490*/  @!P1 BRA `(.L_x_11) ;  /* 0x0000000000949947 */ /* 0x000fec0003800000 */
[-CC-:B------:R-:W-:Y:S01]  /*14a0*/  IMAD R11, R7, R0.reuse, R9.reuse ;  /* 0x00000000070b7224 */ /* 0x180fe200078e0209 */
[----:B------:R-:W2:Y:S01]  /*14b0*/  LDG.E.U16 R8, desc[UR6][R2.64] ;  /* 0x0000000602087981 */ /* 0x000ea2000c1e1500 */
[----:B------:R-:W-:Y:S02]  /*14c0*/  IMAD R13, R6, R0, R9 ;  /* 0x00000000060d7224 */ /* 0x000fe400078e0209 */
[----:B------:R-:W-:-:S04]  /*14d0*/  IMAD.WIDE R10, R11, 0x2, R4 ;  /* 0x000000020b0a7825 */ /* 0x000fc800078e0204 */
        /* <DEDUP_REMOVED lines=18> */
[----:B------:R-:W4:Y:S04]  /*1600*/  LDG.E.S16 R14, desc[UR6][R10.64+0x4] ;  /* 0x000004060a0e7981 */ /* 0x000f28000c1e1700 */
[----:B0-----:R-:W5:Y:S01]  /*1610*/  LDG.E.S16 R17, desc[UR6][R12.64+0x6] ;  /* 0x000006060c117981 */ /* 0x001f62000c1e1700 */
[----:B--2---:R-:W-:-:S05]  /*1620*/  PRMT R19, R8, 0x9910, RZ ;  /* 0x0000991008137816 */ /* 0x004fca00000000ff */
[----:B----4-:R-:W-:-:S05]  /*1630*/  IMAD.IADD R14, R19, 0x1, R14 ;  /* 0x00000001130e7824 */ /* 0x010fca00078e020e */
[----:B---3--:R-:W-:Y:S02]  /*1640*/  ISETP.GE.AND P1, PT, R14, R15, PT ;  /* 0x0000000f0e00720c */ /* 0x008fe40003f26270 */
[----:B------:R-:W-:-:S11]  /*1650*/  MOV R14, 0x1 ;  /* 0x00000001000e7802 */ /* 0x000fd60000000f00 */
[----:B------:R0:W-:Y:S04]  /*1660*/  @!P1 STG.E.U16 desc[UR6][R12.64+0x4], R14 ;  /* 0x0000040e0c009986 */ /* 0x0001e8000c101506 */
[----:B------:R-:W2:Y:S04]  /*1670*/  @!P1 LDG.E.U16 R8, desc[UR6][R2.64] ;  /* 0x0000000602089981 */ /* 0x000ea8000c1e1500 */
[----:B------:R-:W3:Y:S01]  /*1680*/  LDG.E.S16 R15, desc[UR6][R10.64+0x6] ;  /* 0x000006060a0f7981 */ /* 0x000ee2000c1e1700 */
[----:B------:R-:W-:Y:S01]  /*1690*/  VIADD R9, R9, 0x4 ;  /* 0x0000000409097836 */ /* 0x000fe20000000000 */
[----:B--2---:R-:W-:-:S05]  /*16a0*/  PRMT R8, R8, 0x9910, RZ ;  /* 0x0000991008087816 */ /* 0x004fca00000000ff */
[----:B---3--:R-:W-:-:S05]  /*16b0*/  IMAD.IADD R8, R8, 0x1, R15 ;  /* 0x0000000108087824 */ /* 0x008fca00078e020f */
[----:B-----5:R-:W-:Y:S01]  /*16c0*/  ISETP.GE.AND P1, PT, R8, R17, PT ;  /* 0x000000110800720c */ /* 0x020fe20003f26270 */
[----:B------:R-:W-:-:S12]  /*16d0*/  IMAD.MOV.U32 R8, RZ, RZ, 0x1 ;  /* 0x00000001ff087424 */ /* 0x000fd800078e00ff */
[----:B------:R0:W-:Y:S02]  /*16e0*/  @!P1 STG.E.U16 desc[UR6][R12.64+0x6], R8 ;  /* 0x000006080c009986 */ /* 0x0001e4000c101506 */
.L_x_11:
[----:B------:R-:W-:Y:S05]  /*16f0*/  @!P0 EXIT ;  /* 0x000000000000894d */ /* 0x000fea0003800000 */
[----:B------:R-:W-:-:S13]  /*1700*/  ISETP.NE.AND P0, PT, R16, 0x1, PT ;  /* 0x000000011000780c */ /* 0x000fda0003f05270 */
[----:B------:R-:W-:Y:S05]  /*1710*/  @!P0 BRA `(.L_x_12) ;  /* 0x0000000000548947 */ /* 0x000fea0003800000 */
[-CC-:B0-----:R-:W-:Y:S01]  /*1720*/  IMAD R13, R7, R0.reuse, R9.reuse ;  /* 0x00000000070d7224 */ /* 0x181fe200078e0209 */
        /* <DEDUP_REMOVED lines=11> */
[----:B------:R1:W-:Y:S04]  /*17e0*/  @!P0 STG.E.U16 desc[UR6][R10.64], R16 ;  /* 0x000000100a008986 */ /* 0x0003e8000c101506 */
[----:B------:R-:W3:Y:S04]  /*17f0*/  @!P0 LDG.E.U16 R14, desc[UR6][R2.64] ;  /* 0x00000006020e8981 */ /* 0x000ee8000c1e1500 */
[----:B------:R-:W4:Y:S01]  /*1800*/  LDG.E.S16 R15, desc[UR6][R12.64+0x2] ;  /* 0x000002060c0f7981 */ /* 0x000f22000c1e1700 */
[----:B------:R-:W-:Y:S01]  /*1810*/  VIADD R9, R9, 0x2 ;  /* 0x0000000209097836 */ /* 0x000fe20000000000 */
[----:B---3--:R-:W-:-:S05]  /*1820*/  PRMT R8, R14, 0x9910, RZ ;  /* 0x000099100e087816 */ /* 0x008fca00000000ff */
[----:B----4-:R-:W-:-:S05]  /*1830*/  IMAD.IADD R8, R8, 0x1, R15 ;  /* 0x0000000108087824 */ /* 0x010fca00078e020f */
[----:B--2---:R-:W-:Y:S01]  /*1840*/  ISETP.GE.AND P0, PT, R8, R17, PT ;  /* 0x000000110800720c */ /* 0x004fe20003f06270 */
[----:B------:R-:W-:-:S12]  /*1850*/  IMAD.MOV.U32 R8, RZ, RZ, 0x1 ;  /* 0x00000001ff087424 */ /* 0x000fd800078e00ff */
[----:B------:R1:W-:Y:S02]  /*1860*/  @!P0 STG.E.U16 desc[UR6][R10.64+0x2], R8 ;  /* 0x000002080a008986 */ /* 0x0003e4000c101506 */
.L_x_12:
[----:B01----:R-:W-:-:S04]  /*1870*/  LOP3.LUT R8, R0, 0x1, RZ, 0xc0, !PT ;  /* 0x0000000100087812 */ /* 0x003fc800078ec0ff */
[----:B------:R-:W-:-:S13]  /*1880*/  ISETP.NE.U32.AND P0, PT, R8, 0x1, PT ;  /* 0x000000010800780c */ /* 0x000fda0003f05070 */
[----:B------:R-:W-:Y:S05]  /*1890*/  @P0 EXIT ;  /* 0x000000000000094d */ /* 0x000fea0003800000 */
[-CC-:B------:R-:W-:Y:S01]  /*18a0*/  IMAD R7, R7, R0.reuse, R9.reuse ;  /* 0x0000000007077224 */ /* 0x180fe200078e0209 */
[----:B------:R-:W2:Y:S01]  /*18b0*/  LDG.E.S16 R2, desc[UR6][R2.64] ;  /* 0x0000000602027981 */ /* 0x000ea2000c1e1700 */
[----:B------:R-:W-:Y:S02]  /*18c0*/  IMAD R9, R6, R0, R9 ;  /* 0x0000000006097224 */ /* 0x000fe400078e0209 */
[----:B------:R-:W-:-:S04]  /*18d0*/  IMAD.WIDE R6, R7, 0x2, R4 ;  /* 0x0000000207067825 */ /* 0x000fc800078e0204 */
[----:B------:R-:W-:Y:S02]  /*18e0*/  IMAD.WIDE R4, R9, 0x2, R4 ;  /* 0x0000000209047825 */ /* 0x000fe400078e0204 */
[----:B------:R-:W2:Y:S04]  /*18f0*/  LDG.E.S16 R7, desc[UR6][R6.64] ;  /* 0x0000000606077981 */ /* 0x000ea8000c1e1700 */
[----:B------:R-:W3:Y:S01]  /*1900*/  LDG.E.S16 R9, desc[UR6][R4.64] ;  /* 0x0000000604097981 */ /* 0x000ee2000c1e1700 */
[----:B--2---:R-:W-:-:S05]  /*1910*/  IMAD.IADD R0, R2, 0x1, R7 ;  /* 0x0000000102007824 */ /* 0x004fca00078e0207 */
[----:B---3--:R-:W-:-:S13]  /*1920*/  ISETP.GE.AND P0, PT, R0, R9, PT ;  /* 0x000000090000720c */ /* 0x008fda0003f06270 */
[----:B------:R-:W-:Y:S05]  /*1930*/  @P0 EXIT ;  /* 0x000000000000094d */ /* 0x000fea0003800000 */
[----:B------:R-:W-:-:S05]  /*1940*/  HFMA2 R2, -RZ, RZ, 0, 5.9604644775390625e-08 ;  /* 0x00000001ff027431 */ /* 0x000fca00000001ff */
[----:B------:R-:W-:Y:S01]  /*1950*/  STG.E.U16 desc[UR6][R4.64], R2 ;  /* 0x0000000204007986 */ /* 0x000fe2000c101506 */
[----:B------:R-:W-:Y:S05]  /*1960*/  EXIT ;  /* 0x000000000000794d */ /* 0x000fea0003800000 */
        .weak           $__internal_0_$__cuda_sm3x_div_rn_noftz_f32_slowpath
        .type           $__internal_0_$__cuda_sm3x_div_rn_noftz_f32_slowpath,@function
        .size           $__internal_0_$__cuda_sm3x_div_rn_noftz_f32_slowpath,(.L_x_25 - $__internal_0_$__cuda_sm3x_div_rn_noftz_f32_slowpath)
$__internal_0_$__cuda_sm3x_div_rn_noftz_f32_slowpath:
[--C-:B------:R-:W-:Y:S01]  /*1970*/  SHF.R.U32.HI R5, RZ, 0x17, R3.reuse ;  /* 0x00000017ff057819 */ /* 0x100fe20000011603 */
[----:B------:R-:W-:Y:S01]  /*1980*/  BSSY.RECONVERGENT B1, `(.L_x_13) ;  /* 0x0000064000017945 */ /* 0x000fe20003800200 */
[--C-:B------:R-:W-:Y:S01]  /*1990*/  SHF.R.U32.HI R4, RZ, 0x17, R0.reuse ;  /* 0x00000017ff047819 */ /* 0x100fe20000011600 */
[----:B------:R-:W-:Y:S01]  /*19a0*/  IMAD.MOV.U32 R7, RZ, RZ, R0 ;  /* 0x000000ffff077224 */ /* 0x000fe200078e0000 */
[----:B------:R-:W-:Y:S01]  /*19b0*/  LOP3.LUT R5, R5, 0xff, RZ, 0xc0, !PT ;  /* 0x000000ff05057812 */ /* 0x000fe200078ec0ff */
[----:B------:R-:W-:Y:S01]  /*19c0*/  IMAD.MOV.U32 R8, RZ, RZ, R3 ;  /* 0x000000ffff087224 */ /* 0x000fe200078e0003 */
[----:B------:R-:W-:-:S03]  /*19d0*/  LOP3.LUT R4, R4, 0xff, RZ, 0xc0, !PT ;  /* 0x000000ff04047812 */ /* 0x000fc600078ec0ff */
[----:B------:R-:W-:Y:S02]  /*19e0*/  VIADD R11, R5, 0xffffffff ;  /* 0xffffffff050b7836 */ /* 0x000fe40000000000 */
[----:B------:R-:W-:-:S03]  /*19f0*/  VIADD R10, R4, 0xffffffff ;  /* 0xffffffff040a7836 */ /* 0x000fc60000000000 */
[----:B------:R-:W-:-:S04]  /*1a00*/  ISETP.GT.U32.AND P0, PT, R11, 0xfd, PT ;  /* 0x000000fd0b00780c */ /* 0x000fc80003f04070 */
[----:B------:R-:W-:-:S13]  /*1a10*/  ISETP.GT.U32.OR P0, PT, R10, 0xfd, P0 ;  /* 0x000000fd0a00780c */ /* 0x000fda0000704470 */
[----:B------:R-:W-:Y:S01]  /*1a20*/  @!P0 IMAD.MOV.U32 R9, RZ, RZ, RZ ;  /* 0x000000ffff098224 */ /* 0x000fe200078e00ff */
[----:B------:R-:W-:Y:S06]  /*1a30*/  @!P0 BRA `(.L_x_14) ;  /* 0x00000000005c8947 */ /* 0x000fec0003800000 */
[----:B------:R-:W-:Y:S02]  /*1a40*/  FSETP.GTU.FTZ.AND P0, PT, |R0|, +INF , PT ;  /* 0x7f8000000000780b */ /* 0x000fe40003f1c200 */
[----:B------:R-:W-:-:S04]  /*1a50*/  FSETP.GTU.FTZ.AND P1, PT, |R3|, +INF , PT ;  /* 0x7f8000000300780b */ /* 0x000fc80003f3c200 */
[----:B------:R-:W-:-:S13]  /*1a60*/  PLOP3.LUT P0, PT, P0, P1, PT, 0xf8, 0x8f ;  /* 0x00000000008f781c */ /* 0x000fda0000703f70 */
[----:B------:R-:W-:Y:S05]  /*1a70*/  @P0 BRA `(.L_x_15) ;  /* 0x00000004004c0947 */ /* 0x000fea0003800000 */
[----:B------:R-:W-:-:S13]  /*1a80*/  LOP3.LUT P0, RZ, R8, 0x7fffffff, R7, 0xc8, !PT ;  /* 0x7fffffff08ff7812 */ /* 0x000fda000780c807 */
[----:B------:R-:W-:Y:S05]  /*1a90*/  @!P0 BRA `(.L_x_16) ;  /* 0x00000004003c8947 */ /* 0x000fea0003800000 */
[C---:B------:R-:W-:Y:S02]  /*1aa0*/  FSETP.NEU.FTZ.AND P2, PT, |R0|.reuse, +INF , PT ;  /* 0x7f8000000000780b */ /* 0x040fe40003f5d200 */
[----:B------:R-:W-:Y:S02]  /*1ab0*/  FSETP.NEU.FTZ.AND P1, PT, |R3|, +INF , PT ;  /* 0x7f8000000300780b */ /* 0x000fe40003f3d200 */
[----:B------:R-:W-:-:S11]  /*1ac0*/  FSETP.NEU.FTZ.AND P0, PT, |R0|, +INF , PT ;  /* 0x7f8000000000780b */ /* 0x000fd60003f1d200 */
[----:B------:R-:W-:Y:S05]  /*1ad0*/  @!P1 BRA !P2, `(.L_x_16) ;  /* 0x00000004002c9947 */ /* 0x000fea0005000000 */
[----:B------:R-:W-:-:S04]  /*1ae0*/  LOP3.LUT P2, RZ, R7, 0x7fffffff, RZ, 0xc0, !PT ;  /* 0x7fffffff07ff7812 */ /* 0x000fc8000784c0ff */
[----:B------:R-:W-:-:S13]  /*1af0*/  PLOP3.LUT P1, PT, P1, P2, PT, 0x2f, 0xf2 ;  /* 0x0000000000f2781c */ /* 0x000fda0000f24577 */
[----:B------:R-:W-:Y:S05]  /*1b00*/  @P1 BRA `(.L_x_17) ;  /* 0x0000000400181947 */ /* 0x000fea0003800000 */
[----:B------:R-:W-:-:S04]  /*1b10*/  LOP3.LUT P1, RZ, R8, 0x7fffffff, RZ, 0xc0, !PT ;  /* 0x7fffffff08ff7812 */ /* 0x000fc8000782c0ff */
[----:B------:R-:W-:-:S13]  /*1b20*/  PLOP3.LUT P0, PT, P0, P1, PT, 0x2f, 0xf2 ;  /* 0x0000000000f2781c */ /* 0x000fda0000702577 */
[----:B------:R-:W-:Y:S05]  /*1b30*/  @P0 BRA `(.L_x_18) ;  /* 0x0000000400000947 */ /* 0x000fea0003800000 */
[----:B------:R-:W-:Y:S02]  /*1b40*/  ISETP.GE.AND P0, PT, R10, RZ, PT ;  /* 0x000000ff0a00720c */ /* 0x000fe40003f06270 */
[----:B------:R-:W-:-:S11]  /*1b50*/  ISETP.GE.AND P1, PT, R11, RZ, PT ;  /* 0x000000ff0b00720c */ /* 0x000fd60003f26270 */
[----:B------:R-:W-:Y:S02]  /*1b60*/  @P0 IMAD.MOV.U32 R9, RZ, RZ, RZ ;  /* 0x000000ffff090224 */ /* 0x000fe400078e00ff */
[----:B------:R-:W-:Y:S01]  /*1b70*/  @!P0 FFMA R7, R0, 1.84467440737095516160e+19, RZ ;  /* 0x5f80000000078823 */ /* 0x000fe200000000ff */
[----:B------:R-:W-:Y:S02]  /*1b80*/  @!P0 IMAD.MOV.U32 R9, RZ, RZ, -0x40 ;  /* 0xffffffc0ff098424 */ /* 0x000fe400078e00ff */
[----:B------:R-:W-:Y:S02]  /*1b90*/  @!P1 FFMA R8, R3, 1.84467440737095516160e+19, RZ ;  /* 0x5f80000003089823 */ /* 0x000fe400000000ff */
[----:B------:R-:W-:-:S07]  /*1ba0*/  @!P1 VIADD R9, R9, 0x40 ;  /* 0x0000004009099836 */ /* 0x000fce0000000000 */
.L_x_14:
[----:B------:R-:W-:Y:S01]  /*1bb0*/  LEA R3, R5, 0xc0800000, 0x17 ;  /* 0xc080000005037811 */ /* 0x000fe200078eb8ff */
[----:B------:R-:W-:Y:S01]  /*1bc0*/  BSSY.RECONVERGENT B2, `(.L_x_19) ;  /* 0x0000036000027945 */ /* 0x000fe20003800200 */
[----:B------:R-:W-:-:S03]  /*1bd0*/  IADD3 R4, PT, PT, R4, -0x7f, RZ ;  /* 0xffffff8104047810 */ /* 0x000fc60007ffe0ff */
[----:B------:R-:W-:Y:S02]  /*1be0*/  IMAD.IADD R3, R8, 0x1, -R3 ;  /* 0x0000000108037824 */ /* 0x000fe400078e0a03 */
[C---:B------:R-:W-:Y:S01]  /*1bf0*/  IMAD R0, R4.reuse, -0x800000, R7 ;  /* 0xff80000004007824 */ /* 0x040fe200078e0207 */
[----:B------:R-:W-:Y:S01]  /*1c00*/  IADD3 R4, PT, PT, R4, 0x7f, -R5 ;  /* 0x0000007f04047810 */ /* 0x000fe20007ffe805 */
[----:B------:R-:W0:Y:S01]  /*1c10*/  MUFU.RCP R8, R3 ;  /* 0x0000000300087308 */ /* 0x000e220000001000 */
[----:B------:R-:W-:-:S03]  /*1c20*/  FADD.FTZ R11, -R3, -RZ ;  /* 0x800000ff030b7221 */ /* 0x000fc60000010100 */
[----:B------:R-:W-:Y:S02]  /*1c30*/  IMAD.IADD R4, R4, 0x1, R9 ;  /* 0x0000000104047824 */ /* 0x000fe400078e0209 */
[----:B0-----:R-:W-:-:S04]  /*1c40*/  FFMA R13, R8, R11, 1 ;  /* 0x3f800000080d7423 */ /* 0x001fc8000000000b */
[----:B------:R-:W-:-:S04]  /*1c50*/  FFMA R10, R8, R13, R8 ;  /* 0x0000000d080a7223 */ /* 0x000fc80000000008 */
[----:B------:R-:W-:-:S04]  /*1c60*/  FFMA R7, R0, R10, RZ ;  /* 0x0000000a00077223 */ /* 0x000fc800000000ff */
[----:B------:R-:W-:-:S04]  /*1c70*/  FFMA R8, R11, R7, R0 ;  /* 0x000000070b087223 */ /* 0x000fc80000000000 */
[----:B------:R-:W-:-:S04]  /*1c80*/  FFMA R7, R10, R8, R7 ;  /* 0x000000080a077223 */ /* 0x000fc80000000007 */
[----:B------:R-:W-:-:S04]  /*1c90*/  FFMA R8, R11, R7, R0 ;  /* 0x000000070b087223 */ /* 0x000fc80000000000 */
[----:B------:R-:W-:-:S05]  /*1ca0*/  FFMA R0, R10, R8, R7 ;  /* 0x000000080a007223 */ /* 0x000fca0000000007 */
[----:B------:R-:W-:-:S04]  /*1cb0*/  SHF.R.U32.HI R3, RZ, 0x17, R0 ;  /* 0x00000017ff037819 */ /* 0x000fc80000011600 */
[----:B------:R-:W-:-:S05]  /*1cc0*/  LOP3.LUT R3, R3, 0xff, RZ, 0xc0, !PT ;  /* 0x000000ff03037812 */ /* 0x000fca00078ec0ff */
[----:B------:R-:W-:-:S04]  /*1cd0*/  IMAD.IADD R9, R3, 0x1, R4 ;  /* 0x0000000103097824 */ /* 0x000fc800078e0204 */
[----:B------:R-:W-:-:S05]  /*1ce0*/  VIADD R3, R9, 0xffffffff ;  /* 0xffffffff09037836 */ /* 0x000fca0000000000 */
[----:B------:R-:W-:-:S13]  /*1cf0*/  ISETP.GE.U32.AND P0, PT, R3, 0xfe, PT ;  /* 0x000000fe0300780c */ /* 0x000fda0003f06070 */
[----:B------:R-:W-:Y:S05]  /*1d00*/  @!P0 BRA `(.L_x_20) ;  /* 0x0000000000808947 */ /* 0x000fea0003800000 */
[----:B------:R-:W-:-:S13]  /*1d10*/  ISETP.GT.AND P0, PT, R9, 0xfe, PT ;  /* 0x000000fe0900780c */ /* 0x000fda0003f04270 */
[----:B------:R-:W-:Y:S05]  /*1d20*/  @P0 BRA `(.L_x_21) ;  /* 0x00000000006c0947 */ /* 0x000fea0003800000 */
[----:B------:R-:W-:-:S13]  /*1d30*/  ISETP.GE.AND P0, PT, R9, 0x1, PT ;  /* 0x000000010900780c */ /* 0x000fda0003f06270 */
[----:B------:R-:W-:Y:S05]  /*1d40*/  @P0 BRA `(.L_x_22) ;  /* 0x0000000000740947 */ /* 0x000fea0003800000 */
[----:B------:R-:W-:Y:S02]  /*1d50*/  ISETP.GE.AND P0, PT, R9, -0x18, PT ;  /* 0xffffffe80900780c */ /* 0x000fe40003f06270 */
[----:B------:R-:W-:-:S11]  /*1d60*/  LOP3.LUT R0, R0, 0x80000000, RZ, 0xc0, !PT ;  /* 0x8000000000007812 */ /* 0x000fd600078ec0ff */
[----:B------:R-:W-:Y:S05]  /*1d70*/  @!P0 BRA `(.L_x_22) ;  /* 0x0000000000688947 */ /* 0x000fea0003800000 */
[CCC-:B------:R-:W-:Y:S01]  /*1d80*/  FFMA.RZ R3, R10.reuse, R8.reuse, R7.reuse ;  /* 0x000000080a037223 */ /* 0x1c0fe2000000c007 */
[CCC-:B------:R-:W-:Y:S01]  /*1d90*/  FFMA.RM R4, R10.reuse, R8.reuse, R7.reuse ;  /* 0x000000080a047223 */ /* 0x1c0fe20000004007 */
[C---:B------:R-:W-:Y:S02]  /*1da0*/  ISETP.NE.AND P2, PT, R9.reuse, RZ, PT ;  /* 0x000000ff0900720c */ /* 0x040fe40003f45270 */
[----:B------:R-:W-:Y:S02]  /*1db0*/  ISETP.NE.AND P1, PT, R9, RZ, PT ;  /* 0x000000ff0900720c */ /* 0x000fe40003f25270 */
[----:B------:R-:W-:Y:S01]  /*1dc0*/  LOP3.LUT R5, R3, 0x7fffff, RZ, 0xc0, !PT ;  /* 0x007fffff03057812 */ /* 0x000fe200078ec0ff */
[----:B------:R-:W-:Y:S01]  /*1dd0*/  FFMA.RP R3, R10, R8, R7 ;  /* 0x000000080a037223 */ /* 0x000fe20000008007 */
[----:B------:R-:W-:Y:S02]  /*1de0*/  VIADD R8, R9, 0x20 ;  /* 0x0000002009087836 */ /* 0x000fe40000000000 */
[----:B------:R-:W-:Y:S01]  /*1df0*/  LOP3.LUT R5, R5, 0x800000, RZ, 0xfc, !PT ;  /* 0x0080000005057812 */ /* 0x000fe200078efcff */
[----:B------:R-:W-:Y:S01]  /*1e00*/  IMAD.MOV R7, RZ, RZ, -R9 ;  /* 0x000000ffff077224 */ /* 0x000fe200078e0a09 */
[----:B------:R-:W-:-:S02]  /*1e10*/  FSETP.NEU.FTZ.AND P0, PT, R3, R4, PT ;  /* 0x000000040300720b */ /* 0x000fc40003f1d000 */
[----:B------:R-:W-:Y:S02]  /*1e20*/  SHF.L.U32 R8, R5, R8, RZ ;  /* 0x0000000805087219 */ /* 0x000fe400000006ff */
[----:B------:R-:W-:Y:S02]  /*1e30*/  SEL R4, R7, RZ, P2 ;  /* 0x000000ff07047207 */ /* 0x000fe40001000000 */
[----:B------:R-:W-:Y:S02]  /*1e40*/  ISETP.NE.AND P1, PT, R8, RZ, P1 ;  /* 0x000000ff0800720c */ /* 0x000fe40000f25270 */
[----:B------:R-:W-:Y:S02]  /*1e50*/  SHF.R.U32.HI R4, RZ, R4, R5 ;  /* 0x00000004ff047219 */ /* 0x000fe40000011605 */
[----:B------:R-:W-:Y:S02]  /*1e60*/  PLOP3.LUT P0, PT, P0, P1, PT, 0xf8, 0x8f ;  /* 0x00000000008f781c */ /* 0x000fe40000703f70 */
[----:B------:R-:W-:-:S02]  /*1e70*/  SHF.R.U32.HI R8, RZ, 0x1, R4 ;  /* 0x00000001ff087819 */ /* 0x000fc40000011604 */
[----:B------:R-:W-:-:S04]  /*1e80*/  SEL R3, RZ, 0x1, !P0 ;  /* 0x00000001ff037807 */ /* 0x000fc80004000000 */
[----:B------:R-:W-:-:S04]  /*1e90*/  LOP3.LUT R3, R3, 0x1, R8, 0xf8, !PT ;  /* 0x0000000103037812 */ /* 0x000fc800078ef808 */
[----:B------:R-:W-:-:S05]  /*1ea0*/  LOP3.LUT R3, R3, R4, RZ, 0xc0, !PT ;  /* 0x0000000403037212 */ /* 0x000fca00078ec0ff */
[----:B------:R-:W-:-:S05]  /*1eb0*/  IMAD.IADD R3, R8, 0x1, R3 ;  /* 0x0000000108037824 */ /* 0x000fca00078e0203 */
[----:B------:R-:W-:Y:S01]  /*1ec0*/  LOP3.LUT R0, R3, R0, RZ, 0xfc, !PT ;  /* 0x0000000003007212 */ /* 0x000fe200078efcff */
[----:B------:R-:W-:Y:S06]  /*1ed0*/  BRA `(.L_x_22) ;  /* 0x0000000000107947 */ /* 0x000fec0003800000 */
.L_x_21:
[----:B------:R-:W-:-:S04]  /*1ee0*/  LOP3.LUT R0, R0, 0x80000000, RZ, 0xc0, !PT ;  /* 0x8000000000007812 */ /* 0x000fc800078ec0ff */
[----:B------:R-:W-:Y:S01]  /*1ef0*/  LOP3.LUT R0, R0, 0x7f800000, RZ, 0xfc, !PT ;  /* 0x7f80000000007812 */ /* 0x000fe200078efcff */
[----:B------:R-:W-:Y:S06]  /*1f00*/  BRA `(.L_x_22) ;  /* 0x0000000000047947 */ /* 0x000fec0003800000 */
.L_x_20:
[----:B------:R-:W-:-:S07]  /*1f10*/  IMAD R0, R4, 0x800000, R0 ;  /* 0x0080000004007824 */ /* 0x000fce00078e0200 */
.L_x_22:
[----:B------:R-:W-:Y:S05]  /*1f20*/  BSYNC.RECONVERGENT B2 ;  /* 0x0000000000027941 */ /* 0x000fea0003800200 */
.L_x_19:
[----:B------:R-:W-:Y:S05]  /*1f30*/  BRA `(.L_x_23) ;  /* 0x0000000000207947 */ /* 0x000fea0003800000 */
.L_x_18:
[----:B------:R-:W-:-:S04]  /*1f40*/  LOP3.LUT R0, R8, 0x80000000, R7, 0x48, !PT ;  /* 0x8000000008007812 */ /* 0x000fc800078e4807 */
[----:B------:R-:W-:Y:S01]  /*1f50*/  LOP3.LUT R0, R0, 0x7f800000, RZ, 0xfc, !PT ;  /* 0x7f80000000007812 */ /* 0x000fe200078efcff */
[----:B------:R-:W-:Y:S06]  /*1f60*/  BRA `(.L_x_23) ;  /* 0x0000000000147947 */ /* 0x000fec0003800000 */
.L_x_17:
[----:B------:R-:W-:Y:S01]  /*1f70*/  LOP3.LUT R0, R8, 0x80000000, R7, 0x48, !PT ;  /* 0x8000000008007812 */ /* 0x000fe200078e4807 */
[----:B------:R-:W-:Y:S06]  /*1f80*/  BRA `(.L_x_23) ;  /* 0x00000000000c7947 */ /* 0x000fec0003800000 */
.L_x_16:
[----:B------:R-:W0:Y:S01]  /*1f90*/  MUFU.RSQ R0, -QNAN ;  /* 0xffc0000000007908 */ /* 0x000e220000001400 */
[----:B------:R-:W-:Y:S05]  /*1fa0*/  BRA `(.L_x_23) ;  /* 0x0000000000047947 */ /* 0x000fea0003800000 */
.L_x_15:
[----:B------:R-:W-:-:S07]  /*1fb0*/  FADD.FTZ R0, R0, R3 ;  /* 0x0000000300007221 */ /* 0x000fce0000010000 */
.L_x_23:
[----:B------:R-:W-:Y:S05]  /*1fc0*/  BSYNC.RECONVERGENT B1 ;  /* 0x0000000000017941 */ /* 0x000fea0003800200 */
.L_x_13:
[----:B------:R-:W-:-:S04]  /*1fd0*/  IMAD.MOV.U32 R3, RZ, RZ, 0x0 ;  /* 0x00000000ff037424 */ /* 0x000fc800078e00ff */
[----:B0-----:R-:W-:Y:S05]  /*1fe0*/  RET.REL.NODEC R2 `(_Z13warshall_CUDAPsii) ;  /* 0xffffffe002047950 */ /* 0x001fea0003c3ffff */
.L_x_24:
[----:B------:R-:W-:-:S00]  /*1ff0*/  BRA `(.L_x_24) ;  /* 0xfffffffc00fc7947 */ /* 0x000fc0000383ffff */
[----:B------:R-:W-:-:S00]  /*2000*/  NOP ;  /* 0x0000000000007918 */ /* 0x000fc00000000000 */
[----:B------:R-:W-:-:S00]  /*2010*/  NOP ;  /* 0x0000000000007918 */ /* 0x000fc00000000000 */
[----:B------:R-:W-:-:S00]  /*2020*/  NOP ;  /* 0x0000000000007918 */ /* 0x000fc00000000000 */
[----:B------:R-:W-:-:S00]  /*2030*/  NOP ;  /* 0x0000000000007918 */ /* 0x000fc00000000000 */
[----:B------:R-:W-:-:S00]  /*2040*/  NOP ;  /* 0x0000000000007918 */ /* 0x000fc00000000000 */
[----:B------:R-:W-:-:S00]  /*2050*/  NOP ;  /* 0x0000000000007918 */ /* 0x000fc00000000000 */
[----:B------:R-:W-:-:S00]  /*2060*/  NOP ;  /* 0x0000000000007918 */ /* 0x000fc00000000000 */
[----:B------:R-:W-:-:S00]  /*2070*/  NOP ;  /* 0x0000000000007918 */ /* 0x000fc00000000000 */
.L_x_25:


//--------------------- .nv.shared.reserved.0     --------------------------
	.section	.nv.shared.reserved.0,"aw",@nobits
	.weak		__nv_reservedSMEM_offset_0_alias
	.size		__nv_reservedSMEM_offset_0_alias, 0, 64
	.other		__nv_reservedSMEM_offset_0_alias,@"STO_CUDA_RESERVED_SHARED STV_DEFAULT"
__nv_reservedSMEM_offset_0_alias:
	.zero		0
	.zero		64


//--------------------- .nv.constant0._Z13warshall_CUDAPsii --------------------------
	.section	.nv.constant0._Z13warshall_CUDAPsii,"a",@progbits
	.sectionflags	@""
	.align	4
.nv.constant0._Z13warshall_CUDAPsii:
	.zero		912


//--------------------- SYMBOLS --------------------------

	.type		.nv.reservedSmem.offset0,@object
	.size		.nv.reservedSmem.offset0,0x4
